	.target	sm_90a

	.elftype	@"ET_EXEC"


//--------------------- .note.nv.tkinfo           --------------------------
	.section	.note.nv.tkinfo,"",@"SHT_NOTE"
	.sectionflags	@"SHF_NOTE_NV_TKINFO"
	.tkinfo
        /*0018*/ 	.word	0x00000002
        /*0030*/ 	.string	""
        /*0030*/ 	.string	"ptxas"
        /*0030*/ 	.string	"Cuda compilation tools, release 13.0, V13.0.88"
        /*0030*/ 	.string	"Build cuda_13.0.r13.0/compiler.36424714_0"
        /*0030*/ 	.string	"-arch sm_90a -m 64 "



//--------------------- .note.nv.cuinfo           --------------------------
	.section	.note.nv.cuinfo,"",@"SHT_NOTE"
	.sectionflags	@"SHF_NOTE_NV_CUINFO"
        /*0018*/ 	.short	0x0002
        /*001a*/ 	.short	0x005a
        /*001c*/ 	.short	0x0082
	.zero		2


//--------------------- .nv.info                  --------------------------
	.section	.nv.info,"",@"SHT_CUDA_INFO"
	.align	4


	//----- nvinfo : EIATTR_REGCOUNT
	.align		4
        /*0000*/ 	.byte	0x04, 0x2f
        /*0002*/ 	.short	(.L_15 - .L_14)
	.align		4
.L_14:
        /*0004*/ 	.word	index@(_ZN7cutlass13device_kernelINS_4gemm6kernel13GemmUniversalIN4cute5tupleIJiiiiEEENS1_10collective13CollectiveMmaINS1_34MainloopSm90TmaGmmaWarpSpecializedILi5ENS5_IJNS4_1CILi1EEENSA_ILi2EEESB_EEENS1_35KernelTmaWarpSpecializedCooperativeEEENS5_IJNSA_ILi256EEENSA_ILi64EEENSA_ILi32EEEEEENS_10tfloat32_tENS5_IJlSB_lEEESK_SL_NS4_8TiledMMAINS4_8MMA_AtomIJNS4_4SM904GMMA29MMA_64x64x8_F32TF32TF32_SS_TNILNSP_7ScaleInE1ELSR_1EEEEEENS4_6LayoutINS5_IJSC_SB_SB_EEENS5_IJSB_NSA_ILi0EEESW_EEEEENS5_IJNS4_10UnderscoreESZ_SZ_EEEEENS4_23SM90_TMA_LOAD_MULTICASTENS4_14ComposedLayoutINS4_7SwizzleILi3ELi4ELi3EEENS4_18smem_ptr_flag_bitsILi32EEENSU_INS5_IJNSA_ILi8EEESI_EEENS5_IJSI_SB_EEEEEEEvNS4_8identityENS4_13SM90_TMA_LOADES1C_vS1D_EENS_8epilogue10collective6detail29Sm90TmaWarpSpecializedAdapterINS1H_15DefaultEpilogueISK_SL_SL_NS1G_6thread17LinearCombinationISK_Li1EffLNS1L_9ScaleType4KindE0ELNS_15FloatRoundStyleE2ESK_EENS1_15EpilogueDefaultEEEEEvvEEEEvNT_6ParamsE)
        /*0008*/ 	.word	0x000000a8


	//----- nvinfo : EIATTR_FRAME_SIZE
	.align		4
.L_15:
        /*000c*/ 	.byte	0x04, 0x11
        /*000e*/ 	.short	(.L_17 - .L_16)
	.align		4
.L_16:
        /*0010*/ 	.word	index@(_ZN7cutlass13device_kernelINS_4gemm6kernel13GemmUniversalIN4cute5tupleIJiiiiEEENS1_10collective13CollectiveMmaINS1_34MainloopSm90TmaGmmaWarpSpecializedILi5ENS5_IJNS4_1CILi1EEENSA_ILi2EEESB_EEENS1_35KernelTmaWarpSpecializedCooperativeEEENS5_IJNSA_ILi256EEENSA_ILi64EEENSA_ILi32EEEEEENS_10tfloat32_tENS5_IJlSB_lEEESK_SL_NS4_8TiledMMAINS4_8MMA_AtomIJNS4_4SM904GMMA29MMA_64x64x8_F32TF32TF32_SS_TNILNSP_7ScaleInE1ELSR_1EEEEEENS4_6LayoutINS5_IJSC_SB_SB_EEENS5_IJSB_NSA_ILi0EEESW_EEEEENS5_IJNS4_10UnderscoreESZ_SZ_EEEEENS4_23SM90_TMA_LOAD_MULTICASTENS4_14ComposedLayoutINS4_7SwizzleILi3ELi4ELi3EEENS4_18smem_ptr_flag_bitsILi32EEENSU_INS5_IJNSA_ILi8EEESI_EEENS5_IJSI_SB_EEEEEEEvNS4_8identityENS4_13SM90_TMA_LOADES1C_vS1D_EENS_8epilogue10collective6detail29Sm90TmaWarpSpecializedAdapterINS1H_15DefaultEpilogueISK_SL_SL_NS1G_6thread17LinearCombinationISK_Li1EffLNS1L_9ScaleType4KindE0ELNS_15FloatRoundStyleE2ESK_EENS1_15EpilogueDefaultEEEEEvvEEEEvNT_6ParamsE)
        /*0014*/ 	.word	0x00000000


	//----- nvinfo : EIATTR_MIN_STACK_SIZE
	.align		4
.L_17:
        /*0018*/ 	.byte	0x04, 0x12
        /*001a*/ 	.short	(.L_19 - .L_18)
	.align		4
.L_18:
        /*001c*/ 	.word	index@(_ZN7cutlass13device_kernelINS_4gemm6kernel13GemmUniversalIN4cute5tupleIJiiiiEEENS1_10collective13CollectiveMmaINS1_34MainloopSm90TmaGmmaWarpSpecializedILi5ENS5_IJNS4_1CILi1EEENSA_ILi2EEESB_EEENS1_35KernelTmaWarpSpecializedCooperativeEEENS5_IJNSA_ILi256EEENSA_ILi64EEENSA_ILi32EEEEEENS_10tfloat32_tENS5_IJlSB_lEEESK_SL_NS4_8TiledMMAINS4_8MMA_AtomIJNS4_4SM904GMMA29MMA_64x64x8_F32TF32TF32_SS_TNILNSP_7ScaleInE1ELSR_1EEEEEENS4_6LayoutINS5_IJSC_SB_SB_EEENS5_IJSB_NSA_ILi0EEESW_EEEEENS5_IJNS4_10UnderscoreESZ_SZ_EEEEENS4_23SM90_TMA_LOAD_MULTICASTENS4_14ComposedLayoutINS4_7SwizzleILi3ELi4ELi3EEENS4_18smem_ptr_flag_bitsILi32EEENSU_INS5_IJNSA_ILi8EEESI_EEENS5_IJSI_SB_EEEEEEEvNS4_8identityENS4_13SM90_TMA_LOADES1C_vS1D_EENS_8epilogue10collective6detail29Sm90TmaWarpSpecializedAdapterINS1H_15DefaultEpilogueISK_SL_SL_NS1G_6thread17LinearCombinationISK_Li1EffLNS1L_9ScaleType4KindE0ELNS_15FloatRoundStyleE2ESK_EENS1_15EpilogueDefaultEEEEEvvEEEEvNT_6ParamsE)
        /*0020*/ 	.word	0x00000000
.L_19:


//--------------------- .nv.compat                --------------------------
	.section	.nv.compat,"",@"SHT_CUDA_COMPAT_INFO"
	.align	4
        /*0000*/ 	.byte	0x02, 0x09, 0x01, 0x00, 0x02, 0x02, 0x04, 0x00, 0x02, 0x05, 0x05, 0x00, 0x03, 0x07, 0x01, 0x01
        /*0010*/ 	.byte	0x02, 0x03, 0x01, 0x00, 0x02, 0x06, 0x01, 0x00, 0x04, 0x0b, 0x08, 0x00, 0x00, 0x00, 0x00, 0x00
        /*0020*/ 	.byte	0x00, 0x00, 0x00, 0x00


//--------------------- .nv.info._ZN7cutlass13device_kernelINS_4gemm6kernel13GemmUniversalIN4cute5tupleIJiiiiEEENS1_10collective13CollectiveMmaINS1_34MainloopSm90TmaGmmaWarpSpecializedILi5ENS5_IJNS4_1CILi1EEENSA_ILi2EEESB_EEENS1_35KernelTmaWarpSpecializedCooperativeEEENS5_IJNSA_ILi256EEENSA_ILi64EEENSA_ILi32EEEEEENS_10tfloat32_tENS5_IJlSB_lEEESK_SL_NS4_8TiledMMAINS4_8MMA_AtomIJNS4_4SM904GMMA29MMA_64x64x8_F32TF32TF32_SS_TNILNSP_7ScaleInE1ELSR_1EEEEEENS4_6LayoutINS5_IJSC_SB_SB_EEENS5_IJSB_NSA_ILi0EEESW_EEEEENS5_IJNS4_10UnderscoreESZ_SZ_EEEEENS4_23SM90_TMA_LOAD_MULTICASTENS4_14ComposedLayoutINS4_7SwizzleILi3ELi4ELi3EEENS4_18smem_ptr_flag_bitsILi32EEENSU_INS5_IJNSA_ILi8EEESI_EEENS5_IJSI_SB_EEEEEEEvNS4_8identityENS4_13SM90_TMA_LOADES1C_vS1D_EENS_8epilogue10collective6detail29Sm90TmaWarpSpecializedAdapterINS1H_15DefaultEpilogueISK_SL_SL_NS1G_6thread17LinearCombinationISK_Li1EffLNS1L_9ScaleType4KindE0ELNS_15FloatRoundStyleE2ESK_EENS1_15EpilogueDefaultEEEEEvvEEEEvNT_6ParamsE --------------------------
	.section	.nv.info._ZN7cutlass13device_kernelINS_4gemm6kernel13GemmUniversalIN4cute5tupleIJiiiiEEENS1_10collective13CollectiveMmaINS1_34MainloopSm90TmaGmmaWarpSpecializedILi5ENS5_IJNS4_1CILi1EEENSA_ILi2EEESB_EEENS1_35KernelTmaWarpSpecializedCooperativeEEENS5_IJNSA_ILi256EEENSA_ILi64EEENSA_ILi32EEEEEENS_10tfloat32_tENS5_IJlSB_lEEESK_SL_NS4_8TiledMMAINS4_8MMA_AtomIJNS4_4SM904GMMA29MMA_64x64x8_F32TF32TF32_SS_TNILNSP_7ScaleInE1ELSR_1EEEEEENS4_6LayoutINS5_IJSC_SB_SB_EEENS5_IJSB_NSA_ILi0EEESW_EEEEENS5_IJNS4_10UnderscoreESZ_SZ_EEEEENS4_23SM90_TMA_LOAD_MULTICASTENS4_14ComposedLayoutINS4_7SwizzleILi3ELi4ELi3EEENS4_18smem_ptr_flag_bitsILi32EEENSU_INS5_IJNSA_ILi8EEESI_EEENS5_IJSI_SB_EEEEEEEvNS4_8identityENS4_13SM90_TMA_LOADES1C_vS1D_EENS_8epilogue10collective6detail29Sm90TmaWarpSpecializedAdapterINS1H_15DefaultEpilogueISK_SL_SL_NS1G_6thread17LinearCombinationISK_Li1EffLNS1L_9ScaleType4KindE0ELNS_15FloatRoundStyleE2ESK_EENS1_15EpilogueDefaultEEEEEvvEEEEvNT_6ParamsE,"",@"SHT_CUDA_INFO"
	.sectionflags	@""
	.align	4


	//----- nvinfo : EIATTR_CUDA_API_VERSION
	.align		4
        /*0000*/ 	.byte	0x04, 0x37
        /*0002*/ 	.short	(.L_21 - .L_20)
.L_20:
        /*0004*/ 	.word	0x00000082


	//----- nvinfo : EIATTR_KPARAM_INFO
	.align		4
.L_21:
        /*0008*/ 	.byte	0x04, 0x17
        /*000a*/ 	.short	(.L_23 - .L_22)
.L_22:
        /*000c*/ 	.word	0x00000000
        /*0010*/ 	.short	0x0000
        /*0012*/ 	.short	0x0070
        /*0014*/ 	.byte	0x00, 0xf0, 0x01, 0x10


	//----- nvinfo : EIATTR_SPARSE_MMA_MASK
	.align		4
.L_23:
        /*0018*/ 	.byte	0x03, 0x50
        /*001a*/ 	.short	0x0000


	//----- nvinfo : EIATTR_MAXREG_COUNT
	.align		4
        /*001c*/ 	.byte	0x03, 0x1b
        /*001e*/ 	.short	0x00a8


	//----- nvinfo : EIATTR_NUM_BARRIERS
	.align		4
        /*0020*/ 	.byte	0x02, 0x4c
        /*0022*/ 	.byte	0x01
	.zero		1


	//----- nvinfo : EIATTR_EXTERNS
	.align		4
        /*0024*/ 	.byte	0x04, 0x0f
        /*0026*/ 	.short	(.L_25 - .L_24)


	//   ....[0]....
	.align		4
.L_24:
        /*0028*/ 	.word	index@(__assertfail)


	//----- nvinfo : EIATTR_MERCURY_ISA_VERSION
	.align		4
.L_25:
        /*002c*/ 	.byte	0x03, 0x5f
        /*002e*/ 	.short	0x0101


	//----- nvinfo : EIATTR_INT_WARP_WIDE_INSTR_OFFSETS
	.align		4
        /*0030*/ 	.byte	0x04, 0x31
        /*0032*/ 	.short	(.L_27 - .L_26)


	//   ....[0]....
.L_26:
        /*0034*/ 	.word	0x00000490


	//   ....[1]....
        /*0038*/ 	.word	0x000004b0


	//   ....[2]....
        /*003c*/ 	.word	0x00000660


	//----- nvinfo : EIATTR_COOP_GROUP_MASK_REGIDS
	.align		4
.L_27:
        /*0040*/ 	.byte	0x04, 0x29
        /*0042*/ 	.short	(.L_29 - .L_28)


	//   ....[0]....
.L_28:
        /*0044*/ 	.word	0xffffffff


	//   ....[1]....
        /*0048*/ 	.word	0xffffffff


	//   ....[2]....
        /*004c*/ 	.word	0xffffffff


	//   ....[3]....
        /*0050*/ 	.word	0xffffffff


	//   ....[4]....
        /*0054*/ 	.word	0xffffffff


	//   ....[5]....
        /*0058*/ 	.word	0xffffffff


	//----- nvinfo : EIATTR_COOP_GROUP_INSTR_OFFSETS
	.align		4
.L_29:
        /*005c*/ 	.byte	0x04, 0x28
        /*005e*/ 	.short	(.L_31 - .L_30)


	//   ....[0]....
.L_30:
        /*0060*/ 	.word	0x00000060


	//   ....[1]....
        /*0064*/ 	.word	0x00000070


	//   ....[2]....
        /*0068*/ 	.word	0x00000130


	//   ....[3]....
        /*006c*/ 	.word	0x000002e0


	//   ....[4]....
        /*0070*/ 	.word	0x000007a0


	//   ....[5]....
        /*0074*/ 	.word	0x00001200


	//----- nvinfo : EIATTR_REG_RECONFIG
	.align		4
.L_31:
        /*0078*/ 	.byte	0x01, 0x54
	.zero		2


	//----- nvinfo : EIATTR_SYSCALL_OFFSETS
	.align		4
        /*007c*/ 	.byte	0x04, 0x46
        /*007e*/ 	.short	(.L_33 - .L_32)


	//   ....[0]....
.L_32:
        /*0080*/ 	.word	0x000013c0


	//----- nvinfo : EIATTR_MBARRIER_INSTR_OFFSETS
	.align		4
.L_33:
        /*0084*/ 	.byte	0x04, 0x39
        /*0086*/ 	.short	(.L_35 - .L_34)


	//   ....[0]....
.L_34:
        /*0088*/ 	.word	0x00000230
        /*008c*/ 	.word	0x000000ff
        /*0090*/ 	.word	0x00000000
        /*0094*/ 	.short	0x0100
        /*0096*/ 	.byte	0x08
	.zero		1


	//   ....[1]....
        /*0098*/ 	.word	0x00000240
        /*009c*/ 	.word	0x000000ff
        /*00a0*/ 	.word	0x00000028
        /*00a4*/ 	.short	0x0100
        /*00a6*/ 	.byte	0x08
	.zero		1


	//   ....[2]....
        /*00a8*/ 	.word	0x00000250
        /*00ac*/ 	.word	0x000000ff
        /*00b0*/ 	.word	0x00000008
        /*00b4*/ 	.short	0x0100
        /*00b6*/ 	.byte	0x08
	.zero		1


	//   ....[3]....
        /*00b8*/ 	.word	0x00000260
        /*00bc*/ 	.word	0x000000ff
        /*00c0*/ 	.word	0x00000030
        /*00c4*/ 	.short	0x0100
        /*00c6*/ 	.byte	0x08
	.zero		1


	//   ....[4]....
        /*00c8*/ 	.word	0x00000270
        /*00cc*/ 	.word	0x000000ff
        /*00d0*/ 	.word	0x00000010
        /*00d4*/ 	.short	0x0100
        /*00d6*/ 	.byte	0x08
	.zero		1


	//   ....[5]....
        /*00d8*/ 	.word	0x00000280
        /*00dc*/ 	.word	0x000000ff
        /*00e0*/ 	.word	0x00000038
        /*00e4*/ 	.short	0x0100
        /*00e6*/ 	.byte	0x08
	.zero		1


	//   ....[6]....
        /*00e8*/ 	.word	0x00000290
        /*00ec*/ 	.word	0x000000ff
        /*00f0*/ 	.word	0x00000018
        /*00f4*/ 	.short	0x0100
        /*00f6*/ 	.byte	0x08
	.zero		1


	//   ....[7]....
        /*00f8*/ 	.word	0x000002a0
        /*00fc*/ 	.word	0x000000ff
        /*0100*/ 	.word	0x00000040
        /*0104*/ 	.short	0x0100
        /*0106*/ 	.byte	0x08
	.zero		1


	//   ....[8]....
        /*0108*/ 	.word	0x000002b0
        /*010c*/ 	.word	0x000000ff
        /*0110*/ 	.word	0x00000020
        /*0114*/ 	.short	0x0100
        /*0116*/ 	.byte	0x08
	.zero		1


	//   ....[9]....
        /*0118*/ 	.word	0x000002c0
        /*011c*/ 	.word	0x000000ff
        /*0120*/ 	.word	0x00000048
        /*0124*/ 	.short	0x0100
        /*0126*/ 	.byte	0x08
	.zero		1


	//   ....[10]....
        /*0128*/ 	.word	0x000006e0
        /*012c*/ 	.word	0x000000ff
        /*0130*/ 	.word	0x00000060
        /*0134*/ 	.short	0x0100
        /*0136*/ 	.byte	0x06
	.zero		1


	//   ....[11]....
        /*0138*/ 	.word	0x00000750
        /*013c*/ 	.word	0x000000ff
        /*0140*/ 	.word	0x00000068
        /*0144*/ 	.short	0x0100
        /*0146*/ 	.byte	0x06
	.zero		1


	//   ....[12]....
        /*0148*/ 	.word	0x00001480
        /*014c*/ 	.word	0x00000003
        /*0150*/ 	.word	0x00000000
        /*0154*/ 	.short	0x010a
        /*0156*/ 	.byte	0x3f
	.zero		1


	//   ....[13]....
        /*0158*/ 	.word	0x000014c0
        /*015c*/ 	.word	0x00000003
        /*0160*/ 	.word	0x00000000
        /*0164*/ 	.short	0x010a
        /*0166*/ 	.byte	0x3f
	.zero		1


	//   ....[14]....
        /*0168*/ 	.word	0x00001a10
        /*016c*/ 	.word	0x00000005
        /*0170*/ 	.word	0x00000000
        /*0174*/ 	.short	0x010a
        /*0176*/ 	.byte	0x3f
	.zero		1


	//   ....[15]....
        /*0178*/ 	.word	0x00001a50
        /*017c*/ 	.word	0x00000005
        /*0180*/ 	.word	0x00000000
        /*0184*/ 	.short	0x010a
        /*0186*/ 	.byte	0x3f
	.zero		1


	//   ....[16]....
        /*0188*/ 	.word	0x00001e30
        /*018c*/ 	.word	0x00000005
        /*0190*/ 	.word	0x00000000
        /*0194*/ 	.short	0x0101
        /*0196*/ 	.byte	0x3f
	.zero		1


	//   ....[17]....
        /*0198*/ 	.word	0x00002050
        /*019c*/ 	.word	0x00000003
        /*01a0*/ 	.word	0x00000000
        /*01a4*/ 	.short	0x0101
        /*01a6*/ 	.byte	0x3f
	.zero		1


	//   ....[18]....
        /*01a8*/ 	.word	0x00007ae0
        /*01ac*/ 	.word	0x00000016
        /*01b0*/ 	.word	0x00000028
        /*01b4*/ 	.short	0x010a
        /*01b6*/ 	.byte	0x3f
	.zero		1


	//   ....[19]....
        /*01b8*/ 	.word	0x00007e40
        /*01bc*/ 	.word	0x00000003
        /*01c0*/ 	.word	0x00000068
        /*01c4*/ 	.short	0x0101
        /*01c6*/ 	.byte	0x3f
	.zero		1


	//   ....[20]....
        /*01c8*/ 	.word	0x00008590
        /*01cc*/ 	.word	0x00000007
        /*01d0*/ 	.word	0x00000000
        /*01d4*/ 	.short	0x010a
        /*01d6*/ 	.byte	0x3f
	.zero		1


	//   ....[21]....
        /*01d8*/ 	.word	0x00008610
        /*01dc*/ 	.word	0x00000008
        /*01e0*/ 	.word	0x00000000
        /*01e4*/ 	.short	0x010a
        /*01e6*/ 	.byte	0x3f
	.zero		1


	//   ....[22]....
        /*01e8*/ 	.word	0x000086a0
        /*01ec*/ 	.word	0x00000009
        /*01f0*/ 	.word	0x00000000
        /*01f4*/ 	.short	0x010a
        /*01f6*/ 	.byte	0x3f
	.zero		1


	//   ....[23]....
        /*01f8*/ 	.word	0x00008730
        /*01fc*/ 	.word	0x00000006
        /*0200*/ 	.word	0x00000000
        /*0204*/ 	.short	0x010a
        /*0206*/ 	.byte	0x3f
	.zero		1


	//   ....[24]....
        /*0208*/ 	.word	0x000087c0
        /*020c*/ 	.word	0x00000003
        /*0210*/ 	.word	0x00000000
        /*0214*/ 	.short	0x010a
        /*0216*/ 	.byte	0x3f
	.zero		1


	//   ....[25]....
        /*0218*/ 	.word	0x00008820
        /*021c*/ 	.word	0x00000003
        /*0220*/ 	.word	0x00000000
        /*0224*/ 	.short	0x010a
        /*0226*/ 	.byte	0x3f
	.zero		1


	//   ....[26]....
        /*0228*/ 	.word	0x00008870
        /*022c*/ 	.word	0x00000005
        /*0230*/ 	.word	0x00000000
        /*0234*/ 	.short	0x010a
        /*0236*/ 	.byte	0x3f
	.zero		1


	//   ....[27]....
        /*0238*/ 	.word	0x00008940
        /*023c*/ 	.word	0x00000016
        /*0240*/ 	.word	0x00000028
        /*0244*/ 	.short	0x010a
        /*0246*/ 	.byte	0x3f
	.zero		1


	//   ....[28]....
        /*0248*/ 	.word	0x00008a10
        /*024c*/ 	.word	0x00000007
        /*0250*/ 	.word	0x00000000
        /*0254*/ 	.short	0x010a
        /*0256*/ 	.byte	0x3f
	.zero		1


	//   ....[29]....
        /*0258*/ 	.word	0x00008a60
        /*025c*/ 	.word	0x00000008
        /*0260*/ 	.word	0x00000000
        /*0264*/ 	.short	0x010a
        /*0266*/ 	.byte	0x3f
	.zero		1


	//   ....[30]....
        /*0268*/ 	.word	0x00008ab0
        /*026c*/ 	.word	0x00000009
        /*0270*/ 	.word	0x00000000
        /*0274*/ 	.short	0x010a
        /*0276*/ 	.byte	0x3f
	.zero		1


	//   ....[31]....
        /*0278*/ 	.word	0x00008b00
        /*027c*/ 	.word	0x00000006
        /*0280*/ 	.word	0x00000000
        /*0284*/ 	.short	0x010a
        /*0286*/ 	.byte	0x3f
	.zero		1


	//----- nvinfo : EIATTR_NUM_MBARRIERS
	.align		4
.L_35:
        /*0288*/ 	.byte	0x03, 0x38
        /*028a*/ 	.short	0x000c


	//----- nvinfo : EIATTR_EXIT_INSTR_OFFSETS
	.align		4
        /*028c*/ 	.byte	0x04, 0x1c
        /*028e*/ 	.short	(.L_37 - .L_36)


	//   ....[0]....
.L_36:
        /*0290*/ 	.word	0x00000910


	//   ....[1]....
        /*0294*/ 	.word	0x00001130


	//   ....[2]....
        /*0298*/ 	.word	0x00007200


	//   ....[3]....
        /*029c*/ 	.word	0x00007760


	//   ....[4]....
        /*02a0*/ 	.word	0x00008810


	//----- nvinfo : EIATTR_MAX_THREADS
	.align		4
.L_37:
        /*02a4*/ 	.byte	0x04, 0x05
        /*02a6*/ 	.short	(.L_39 - .L_38)
.L_38:
        /*02a8*/ 	.word	0x00000180
        /*02ac*/ 	.word	0x00000001
        /*02b0*/ 	.word	0x00000001


	//----- nvinfo : EIATTR_CRS_STACK_SIZE
	.align		4
.L_39:
        /*02b4*/ 	.byte	0x04, 0x1e
        /*02b6*/ 	.short	(.L_41 - .L_40)
.L_40:
        /*02b8*/ 	.word	0x00000000


	//----- nvinfo : EIATTR_CBANK_PARAM_SIZE
	.align		4
.L_41:
        /*02bc*/ 	.byte	0x03, 0x19
        /*02be*/ 	.short	0x0470


	//----- nvinfo : EIATTR_PARAM_CBANK
	.align		4
        /*02c0*/ 	.byte	0x04, 0x0a
        /*02c2*/ 	.short	(.L_43 - .L_42)
	.align		4
.L_42:
        /*02c4*/ 	.word	index@(.nv.constant0._ZN7cutlass13device_kernelINS_4gemm6kernel13GemmUniversalIN4cute5tupleIJiiiiEEENS1_10collective13CollectiveMmaINS1_34MainloopSm90TmaGmmaWarpSpecializedILi5ENS5_IJNS4_1CILi1EEENSA_ILi2EEESB_EEENS1_35KernelTmaWarpSpecializedCooperativeEEENS5_IJNSA_ILi256EEENSA_ILi64EEENSA_ILi32EEEEEENS_10tfloat32_tENS5_IJlSB_lEEESK_SL_NS4_8TiledMMAINS4_8MMA_AtomIJNS4_4SM904GMMA29MMA_64x64x8_F32TF32TF32_SS_TNILNSP_7ScaleInE1ELSR_1EEEEEENS4_6LayoutINS5_IJSC_SB_SB_EEENS5_IJSB_NSA_ILi0EEESW_EEEEENS5_IJNS4_10UnderscoreESZ_SZ_EEEEENS4_23SM90_TMA_LOAD_MULTICASTENS4_14ComposedLayoutINS4_7SwizzleILi3ELi4ELi3EEENS4_18smem_ptr_flag_bitsILi32EEENSU_INS5_IJNSA_ILi8EEESI_EEENS5_IJSI_SB_EEEEEEEvNS4_8identityENS4_13SM90_TMA_LOADES1C_vS1D_EENS_8epilogue10collective6detail29Sm90TmaWarpSpecializedAdapterINS1H_15DefaultEpilogueISK_SL_SL_NS1G_6thread17LinearCombinationISK_Li1EffLNS1L_9ScaleType4KindE0ELNS_15FloatRoundStyleE2ESK_EENS1_15EpilogueDefaultEEEEEvvEEEEvNT_6ParamsE)
        /*02c8*/ 	.short	0x0210
        /*02ca*/ 	.short	0x0470


	//----- nvinfo : EIATTR_SW_WAR
	.align		4
.L_43:
        /*02cc*/ 	.byte	0x04, 0x36
        /*02ce*/ 	.short	(.L_45 - .L_44)
.L_44:
        /*02d0*/ 	.word	0x00000008
.L_45:


//--------------------- .nv.callgraph             --------------------------
	.section	.nv.callgraph,"",@"SHT_CUDA_CALLGRAPH"
	.align	4
	.sectionentsize	8
	.align		4
        /*0000*/ 	.word	0x00000000
	.align		4
        /*0004*/ 	.word	0xffffffff
	.align		4
        /*0008*/ 	.word	index@(_ZN7cutlass13device_kernelINS_4gemm6kernel13GemmUniversalIN4cute5tupleIJiiiiEEENS1_10collective13CollectiveMmaINS1_34MainloopSm90TmaGmmaWarpSpecializedILi5ENS5_IJNS4_1CILi1EEENSA_ILi2EEESB_EEENS1_35KernelTmaWarpSpecializedCooperativeEEENS5_IJNSA_ILi256EEENSA_ILi64EEENSA_ILi32EEEEEENS_10tfloat32_tENS5_IJlSB_lEEESK_SL_NS4_8TiledMMAINS4_8MMA_AtomIJNS4_4SM904GMMA29MMA_64x64x8_F32TF32TF32_SS_TNILNSP_7ScaleInE1ELSR_1EEEEEENS4_6LayoutINS5_IJSC_SB_SB_EEENS5_IJSB_NSA_ILi0EEESW_EEEEENS5_IJNS4_10UnderscoreESZ_SZ_EEEEENS4_23SM90_TMA_LOAD_MULTICASTENS4_14ComposedLayoutINS4_7SwizzleILi3ELi4ELi3EEENS4_18smem_ptr_flag_bitsILi32EEENSU_INS5_IJNSA_ILi8EEESI_EEENS5_IJSI_SB_EEEEEEEvNS4_8identityENS4_13SM90_TMA_LOADES1C_vS1D_EENS_8epilogue10collective6detail29Sm90TmaWarpSpecializedAdapterINS1H_15DefaultEpilogueISK_SL_SL_NS1G_6thread17LinearCombinationISK_Li1EffLNS1L_9ScaleType4KindE0ELNS_15FloatRoundStyleE2ESK_EENS1_15EpilogueDefaultEEEEEvvEEEEvNT_6ParamsE)
	.align		4
        /*000c*/ 	.word	index@(__assertfail)
	.align		4
        /*0010*/ 	.word	0x00000000
	.align		4
        /*0014*/ 	.word	0xfffffffe
	.align		4
        /*0018*/ 	.word	0x00000000
	.align		4
        /*001c*/ 	.word	0xfffffffd
	.align		4
        /*0020*/ 	.word	0x00000000
	.align		4
        /*0024*/ 	.word	0xfffffffc


//--------------------- .nv.constant4             --------------------------
	.section	.nv.constant4,"a",@progbits
	.align	8
	.align		8
.nv.constant4:
        /*0000*/ 	.dword	__assertfail
	.align		8
        /*0008*/ 	.dword	__unnamed_1
	.align		8
        /*0010*/ 	.dword	_ZN39_INTERNAL_fbd2d8e0_4_k_cu_54607fc8_57804cuda3std3__45__cpo5beginE
	.align		8
        /*0018*/ 	.dword	_ZN39_INTERNAL_fbd2d8e0_4_k_cu_54607fc8_57804cuda3std3__45__cpo3endE
	.align		8
        /*0020*/ 	.dword	_ZN39_INTERNAL_fbd2d8e0_4_k_cu_54607fc8_57804cuda3std3__45__cpo6cbeginE
	.align		8
        /*0028*/ 	.dword	_ZN39_INTERNAL_fbd2d8e0_4_k_cu_54607fc8_57804cuda3std3__45__cpo4cendE
	.align		8
        /*0030*/ 	.dword	_ZN39_INTERNAL_fbd2d8e0_4_k_cu_54607fc8_57804cuda3std3__441_GLOBAL__N__fbd2d8e0_4_k_cu_54607fc8_57806ignoreE
	.align		8
        /*0038*/ 	.dword	_ZN39_INTERNAL_fbd2d8e0_4_k_cu_54607fc8_57804cuda3std3__419piecewise_constructE
	.align		8
        /*0040*/ 	.dword	_ZN39_INTERNAL_fbd2d8e0_4_k_cu_54607fc8_57804cuda3std3__48in_placeE
	.align		8
        /*0048*/ 	.dword	_ZN39_INTERNAL_fbd2d8e0_4_k_cu_54607fc8_57804cuda3std6ranges3__45__cpo4swapE
	.align		8
        /*0050*/ 	.dword	_ZN39_INTERNAL_fbd2d8e0_4_k_cu_54607fc8_57804cuda3std6ranges3__45__cpo9iter_moveE
	.align		8
        /*0058*/ 	.dword	_ZN39_INTERNAL_fbd2d8e0_4_k_cu_54607fc8_57804cute7productE
	.align		8
        /*0060*/ 	.dword	_ZN39_INTERNAL_fbd2d8e0_4_k_cu_54607fc8_57804cute1_E
	.align		8
        /*0068*/ 	.dword	$str$22
	.align		8
        /*0070*/ 	.dword	$str$23


//--------------------- .text._ZN7cutlass13device_kernelINS_4gemm6kernel13GemmUniversalIN4cute5tupleIJiiiiEEENS1_10collective13CollectiveMmaINS1_34MainloopSm90TmaGmmaWarpSpecializedILi5ENS5_IJNS4_1CILi1EEENSA_ILi2EEESB_EEENS1_35KernelTmaWarpSpecializedCooperativeEEENS5_IJNSA_ILi256EEENSA_ILi64EEENSA_ILi32EEEEEENS_10tfloat32_tENS5_IJlSB_lEEESK_SL_NS4_8TiledMMAINS4_8MMA_AtomIJNS4_4SM904GMMA29MMA_64x64x8_F32TF32TF32_SS_TNILNSP_7ScaleInE1ELSR_1EEEEEENS4_6LayoutINS5_IJSC_SB_SB_EEENS5_IJSB_NSA_ILi0EEESW_EEEEENS5_IJNS4_10UnderscoreESZ_SZ_EEEEENS4_23SM90_TMA_LOAD_MULTICASTENS4_14ComposedLayoutINS4_7SwizzleILi3ELi4ELi3EEENS4_18smem_ptr_flag_bitsILi32EEENSU_INS5_IJNSA_ILi8EEESI_EEENS5_IJSI_SB_EEEEEEEvNS4_8identityENS4_13SM90_TMA_LOADES1C_vS1D_EENS_8epilogue10collective6detail29Sm90TmaWarpSpecializedAdapterINS1H_15DefaultEpilogueISK_SL_SL_NS1G_6thread17LinearCombinationISK_Li1EffLNS1L_9ScaleType4KindE0ELNS_15FloatRoundStyleE2ESK_EENS1_15EpilogueDefaultEEEEEvvEEEEvNT_6ParamsE --------------------------
	.section	.text._ZN7cutlass13device_kernelINS_4gemm6kernel13GemmUniversalIN4cute5tupleIJiiiiEEENS1_10collective13CollectiveMmaINS1_34MainloopSm90TmaGmmaWarpSpecializedILi5ENS5_IJNS4_1CILi1EEENSA_ILi2EEESB_EEENS1_35KernelTmaWarpSpecializedCooperativeEEENS5_IJNSA_ILi256EEENSA_ILi64EEENSA_ILi32EEEEEENS_10tfloat32_tENS5_IJlSB_lEEESK_SL_NS4_8TiledMMAINS4_8MMA_AtomIJNS4_4SM904GMMA29MMA_64x64x8_F32TF32TF32_SS_TNILNSP_7ScaleInE1ELSR_1EEEEEENS4_6LayoutINS5_IJSC_SB_SB_EEENS5_IJSB_NSA_ILi0EEESW_EEEEENS5_IJNS4_10UnderscoreESZ_SZ_EEEEENS4_23SM90_TMA_LOAD_MULTICASTENS4_14ComposedLayoutINS4_7SwizzleILi3ELi4ELi3EEENS4_18smem_ptr_flag_bitsILi32EEENSU_INS5_IJNSA_ILi8EEESI_EEENS5_IJSI_SB_EEEEEEEvNS4_8identityENS4_13SM90_TMA_LOADES1C_vS1D_EENS_8epilogue10collective6detail29Sm90TmaWarpSpecializedAdapterINS1H_15DefaultEpilogueISK_SL_SL_NS1G_6thread17LinearCombinationISK_Li1EffLNS1L_9ScaleType4KindE0ELNS_15FloatRoundStyleE2ESK_EENS1_15EpilogueDefaultEEEEEvvEEEEvNT_6ParamsE,"ax",@progbits
	.align	128
.text._ZN7cutlass13device_kernelINS_4gemm6kernel13GemmUniversalIN4cute5tupleIJiiiiEEENS1_10collective13CollectiveMmaINS1_34MainloopSm90TmaGmmaWarpSpecializedILi5ENS5_IJNS4_1CILi1EEENSA_ILi2EEESB_EEENS1_35KernelTmaWarpSpecializedCooperativeEEENS5_IJNSA_ILi256EEENSA_ILi64EEENSA_ILi32EEEEEENS_10tfloat32_tENS5_IJlSB_lEEESK_SL_NS4_8TiledMMAINS4_8MMA_AtomIJNS4_4SM904GMMA29MMA_64x64x8_F32TF32TF32_SS_TNILNSP_7ScaleInE1ELSR_1EEEEEENS4_6LayoutINS5_IJSC_SB_SB_EEENS5_IJSB_NSA_ILi0EEESW_EEEEENS5_IJNS4_10UnderscoreESZ_SZ_EEEEENS4_23SM90_TMA_LOAD_MULTICASTENS4_14ComposedLayoutINS4_7SwizzleILi3ELi4ELi3EEENS4_18smem_ptr_flag_bitsILi32EEENSU_INS5_IJNSA_ILi8EEESI_EEENS5_IJSI_SB_EEEEEEEvNS4_8identityENS4_13SM90_TMA_LOADES1C_vS1D_EENS_8epilogue10collective6detail29Sm90TmaWarpSpecializedAdapterINS1H_15DefaultEpilogueISK_SL_SL_NS1G_6thread17LinearCombinationISK_Li1EffLNS1L_9ScaleType4KindE0ELNS_15FloatRoundStyleE2ESK_EENS1_15EpilogueDefaultEEEEEvvEEEEvNT_6ParamsE:
        .type           _ZN7cutlass13device_kernelINS_4gemm6kernel13GemmUniversalIN4cute5tupleIJiiiiEEENS1_10collective13CollectiveMmaINS1_34MainloopSm90TmaGmmaWarpSpecializedILi5ENS5_IJNS4_1CILi1EEENSA_ILi2EEESB_EEENS1_35KernelTmaWarpSpecializedCooperativeEEENS5_IJNSA_ILi256EEENSA_ILi64EEENSA_ILi32EEEEEENS_10tfloat32_tENS5_IJlSB_lEEESK_SL_NS4_8TiledMMAINS4_8MMA_AtomIJNS4_4SM904GMMA29MMA_64x64x8_F32TF32TF32_SS_TNILNSP_7ScaleInE1ELSR_1EEEEEENS4_6LayoutINS5_IJSC_SB_SB_EEENS5_IJSB_NSA_ILi0EEESW_EEEEENS5_IJNS4_10UnderscoreESZ_SZ_EEEEENS4_23SM90_TMA_LOAD_MULTICASTENS4_14ComposedLayoutINS4_7SwizzleILi3ELi4ELi3EEENS4_18smem_ptr_flag_bitsILi32EEENSU_INS5_IJNSA_ILi8EEESI_EEENS5_IJSI_SB_EEEEEEEvNS4_8identityENS4_13SM90_TMA_LOADES1C_vS1D_EENS_8epilogue10collective6detail29Sm90TmaWarpSpecializedAdapterINS1H_15DefaultEpilogueISK_SL_SL_NS1G_6thread17LinearCombinationISK_Li1EffLNS1L_9ScaleType4KindE0ELNS_15FloatRoundStyleE2ESK_EENS1_15EpilogueDefaultEEEEEvvEEEEvNT_6ParamsE,@function
        .size           _ZN7cutlass13device_kernelINS_4gemm6kernel13GemmUniversalIN4cute5tupleIJiiiiEEENS1_10collective13CollectiveMmaINS1_34MainloopSm90TmaGmmaWarpSpecializedILi5ENS5_IJNS4_1CILi1EEENSA_ILi2EEESB_EEENS1_35KernelTmaWarpSpecializedCooperativeEEENS5_IJNSA_ILi256EEENSA_ILi64EEENSA_ILi32EEEEEENS_10tfloat32_tENS5_IJlSB_lEEESK_SL_NS4_8TiledMMAINS4_8MMA_AtomIJNS4_4SM904GMMA29MMA_64x64x8_F32TF32TF32_SS_TNILNSP_7ScaleInE1ELSR_1EEEEEENS4_6LayoutINS5_IJSC_SB_SB_EEENS5_IJSB_NSA_ILi0EEESW_EEEEENS5_IJNS4_10UnderscoreESZ_SZ_EEEEENS4_23SM90_TMA_LOAD_MULTICASTENS4_14ComposedLayoutINS4_7SwizzleILi3ELi4ELi3EEENS4_18smem_ptr_flag_bitsILi32EEENSU_INS5_IJNSA_ILi8EEESI_EEENS5_IJSI_SB_EEEEEEEvNS4_8identityENS4_13SM90_TMA_LOADES1C_vS1D_EENS_8epilogue10collective6detail29Sm90TmaWarpSpecializedAdapterINS1H_15DefaultEpilogueISK_SL_SL_NS1G_6thread17LinearCombinationISK_Li1EffLNS1L_9ScaleType4KindE0ELNS_15FloatRoundStyleE2ESK_EENS1_15EpilogueDefaultEEEEEvvEEEEvNT_6ParamsE,(.L_x_199 - _ZN7cutlass13device_kernelINS_4gemm6kernel13GemmUniversalIN4cute5tupleIJiiiiEEENS1_10collective13CollectiveMmaINS1_34MainloopSm90TmaGmmaWarpSpecializedILi5ENS5_IJNS4_1CILi1EEENSA_ILi2EEESB_EEENS1_35KernelTmaWarpSpecializedCooperativeEEENS5_IJNSA_ILi256EEENSA_ILi64EEENSA_ILi32EEEEEENS_10tfloat32_tENS5_IJlSB_lEEESK_SL_NS4_8TiledMMAINS4_8MMA_AtomIJNS4_4SM904GMMA29MMA_64x64x8_F32TF32TF32_SS_TNILNSP_7ScaleInE1ELSR_1EEEEEENS4_6LayoutINS5_IJSC_SB_SB_EEENS5_IJSB_NSA_ILi0EEESW_EEEEENS5_IJNS4_10UnderscoreESZ_SZ_EEEEENS4_23SM90_TMA_LOAD_MULTICASTENS4_14ComposedLayoutINS4_7SwizzleILi3ELi4ELi3EEENS4_18smem_ptr_flag_bitsILi32EEENSU_INS5_IJNSA_ILi8EEESI_EEENS5_IJSI_SB_EEEEEEEvNS4_8identityENS4_13SM90_TMA_LOADES1C_vS1D_EENS_8epilogue10collective6detail29Sm90TmaWarpSpecializedAdapterINS1H_15DefaultEpilogueISK_SL_SL_NS1G_6thread17LinearCombinationISK_Li1EffLNS1L_9ScaleType4KindE0ELNS_15FloatRoundStyleE2ESK_EENS1_15EpilogueDefaultEEEEEvvEEEEvNT_6ParamsE)
        .other          _ZN7cutlass13device_kernelINS_4gemm6kernel13GemmUniversalIN4cute5tupleIJiiiiEEENS1_10collective13CollectiveMmaINS1_34MainloopSm90TmaGmmaWarpSpecializedILi5ENS5_IJNS4_1CILi1EEENSA_ILi2EEESB_EEENS1_35KernelTmaWarpSpecializedCooperativeEEENS5_IJNSA_ILi256EEENSA_ILi64EEENSA_ILi32EEEEEENS_10tfloat32_tENS5_IJlSB_lEEESK_SL_NS4_8TiledMMAINS4_8MMA_AtomIJNS4_4SM904GMMA29MMA_64x64x8_F32TF32TF32_SS_TNILNSP_7ScaleInE1ELSR_1EEEEEENS4_6LayoutINS5_IJSC_SB_SB_EEENS5_IJSB_NSA_ILi0EEESW_EEEEENS5_IJNS4_10UnderscoreESZ_SZ_EEEEENS4_23SM90_TMA_LOAD_MULTICASTENS4_14ComposedLayoutINS4_7SwizzleILi3ELi4ELi3EEENS4_18smem_ptr_flag_bitsILi32EEENSU_INS5_IJNSA_ILi8EEESI_EEENS5_IJSI_SB_EEEEEEEvNS4_8identityENS4_13SM90_TMA_LOADES1C_vS1D_EENS_8epilogue10collective6detail29Sm90TmaWarpSpecializedAdapterINS1H_15DefaultEpilogueISK_SL_SL_NS1G_6thread17LinearCombinationISK_Li1EffLNS1L_9ScaleType4KindE0ELNS_15FloatRoundStyleE2ESK_EENS1_15EpilogueDefaultEEEEEvvEEEEvNT_6ParamsE,@"STO_CUDA_ENTRY STV_DEFAULT"
_ZN7cutlass13device_kernelINS_4gemm6kernel13GemmUniversalIN4cute5tupleIJiiiiEEENS1_10collective13CollectiveMmaINS1_34MainloopSm90TmaGmmaWarpSpecializedILi5ENS5_IJNS4_1CILi1EEENSA_ILi2EEESB_EEENS1_35KernelTmaWarpSpecializedCooperativeEEENS5_IJNSA_ILi256EEENSA_ILi64EEENSA_ILi32EEEEEENS_10tfloat32_tENS5_IJlSB_lEEESK_SL_NS4_8TiledMMAINS4_8MMA_AtomIJNS4_4SM904GMMA29MMA_64x64x8_F32TF32TF32_SS_TNILNSP_7ScaleInE1ELSR_1EEEEEENS4_6LayoutINS5_IJSC_SB_SB_EEENS5_IJSB_NSA_ILi0EEESW_EEEEENS5_IJNS4_10UnderscoreESZ_SZ_EEEEENS4_23SM90_TMA_LOAD_MULTICASTENS4_14ComposedLayoutINS4_7SwizzleILi3ELi4ELi3EEENS4_18smem_ptr_flag_bitsILi32EEENSU_INS5_IJNSA_ILi8EEESI_EEENS5_IJSI_SB_EEEEEEEvNS4_8identityENS4_13SM90_TMA_LOADES1C_vS1D_EENS_8epilogue10collective6detail29Sm90TmaWarpSpecializedAdapterINS1H_15DefaultEpilogueISK_SL_SL_NS1G_6thread17LinearCombinationISK_Li1EffLNS1L_9ScaleType4KindE0ELNS_15FloatRoundStyleE2ESK_EENS1_15EpilogueDefaultEEEEEvvEEEEvNT_6ParamsE:
[----:B------:R-:W0:Y:S01]  /*0000*/  LDC R1, c[0x0][0x28] ;  /* 0x00000a00ff017b82 */ /* 0x000e220000000800 */
[----:B------:R-:W1:Y:S01]  /*0010*/  S2R R18, SR_TID.X ;  /* 0x0000000000127919 */ /* 0x000e620000002100 */
[----:B------:R-:W-:Y:S01]  /*0020*/  ELECT P0, URZ, PT ;  /* 0x00000000003f782f */ /* 0x000fe20003800000 */
[----:B------:R-:W-:Y:S01]  /*0030*/  BSSY B0, `(.L_x_0) ;  /* 0x000000f000007945 */ /* 0x000fe20003800000 */
[--C-:B-1----:R-:W-:Y:S02]  /*0040*/  SHF.R.U32.HI R0, RZ, 0x5, R18.reuse ;  /* 0x00000005ff007819 */ /* 0x102fe40000011612 */
[----:B------:R-:W-:-:S03]  /*0050*/  SHF.R.U32.HI R3, RZ, 0x7, R18 ;  /* 0x00000007ff037819 */ /* 0x000fc60000011612 */
[----:B------:R-:W1:Y:S04]  /*0060*/  SHFL.IDX PT, R2, R0, RZ, 0x1f ;  /* 0x00001fff00027589 */ /* 0x000e6800000e0000 */
[----:B------:R2:W3:Y:S01]  /*0070*/  SHFL.IDX PT, R5, R3, RZ, 0x1f ;  /* 0x00001fff03057589 */ /* 0x0004e200000e0000 */
[----:B-1----:R-:W-:-:S13]  /*0080*/  ISETP.NE.OR P0, PT, R2, RZ, !P0 ;  /* 0x000000ff0200720c */ /* 0x002fda0004705670 */
[----:B0-23--:R-:W-:Y:S05]  /*0090*/  @P0 BRA `(.L_x_1) ;  /* 0x0000000000200947 */ /* 0x00dfea0003800000 */
[----:B------:R-:W-:Y:S02]  /*00a0*/  ULDC.64 UR4, c[0x0][0x198] ;  /* 0x0000660000047ab9 */ /* 0x000fe40000000a00 */
[----:B------:R-:W-:Y:S02]  /*00b0*/  UIADD3 UR6, UP0, UR4, 0xf0, URZ ;  /* 0x000000f004067890 */ /* 0x000fe4000ff1e03f */
[----:B------:R-:W-:Y:S02]  /*00c0*/  UIADD3 UR4, UP1, UR4, 0x1f0, URZ ;  /* 0x000001f004047890 */ /* 0x000fe4000ff3e03f */
[----:B------:R-:W-:Y:S02]  /*00d0*/  UIADD3.X UR7, URZ, UR5, URZ, UP0, !UPT ;  /* 0x000000053f077290 */ /* 0x000fe400087fe43f */
[----:B------:R-:W-:-:S07]  /*00e0*/  UIADD3.X UR5, URZ, UR5, URZ, UP1, !UPT ;  /* 0x000000053f057290 */ /* 0x000fce0008ffe43f */
[----:B------:R0:W-:Y:S02]  /*00f0*/  UTMACCTL.PF [UR6] ;  /* 0x00000000060079b9 */ /* 0x0001e40008040000 */
[----:B------:R0:W-:Y:S02]  /*0100*/  UTMACCTL.PF [UR4] ;  /* 0x00000000040079b9 */ /* 0x0001e40008040000 */
[----:B0-----:R-:W-:Y:S01]  /*0110*/  NOP ;  /* 0x0000000000007918 */ /* 0x001fe20000000000 */
.L_x_1:
[----:B------:R-:W-:Y:S05]  /*0120*/  BSYNC B0 ;  /* 0x0000000000007941 */ /* 0x000fea0003800000 */
.L_x_0:
[----:B------:R-:W0:Y:S02]  /*0130*/  SHFL.IDX PT, R3, R0, RZ, 0x1f ;  /* 0x00001fff00037589 */ /* 0x000e2400000e0000 */
[----:B0-----:R-:W-:-:S13]  /*0140*/  ISETP.NE.AND P0, PT, R3, RZ, PT ;  /* 0x000000ff0300720c */ /* 0x001fda0003f05270 */
[----:B------:R-:W-:Y:S05]  /*0150*/  @P0 BRA `(.L_x_2) ;  /* 0x0000000000600947 */ /* 0x000fea0003800000 */
[----:B------:R-:W0:Y:S01]  /*0160*/  S2UR UR8, SR_CgaCtaId ;  /* 0x00000000000879c3 */ /* 0x000e220000008800 */
[----:B------:R-:W-:Y:S01]  /*0170*/  UMOV UR4, 0x400 ;  /* 0x0000040000047882 */ /* 0x000fe20000000000 */
[----:B------:R-:W-:Y:S01]  /*0180*/  UMOV UR5, 0x1 ;  /* 0x0000000100057882 */ /* 0x000fe20000000000 */
[----:B------:R-:W-:Y:S01]  /*0190*/  UMOV UR6, 0x4 ;  /* 0x0000000400067882 */ /* 0x000fe20000000000 */
[----:B------:R-:W-:Y:S01]  /*01a0*/  ELECT P0, URZ, PT ;  /* 0x00000000003f782f */ /* 0x000fe20003800000 */
[----:B------:R-:W-:-:S04]  /*01b0*/  UIADD3 UR6, -UR6, 0x100000, URZ ;  /* 0x0010000006067890 */ /* 0x000fc8000fffe13f */
[----:B------:R-:W-:Y:S02]  /*01c0*/  USHF.L.U32 UR7, UR6, 0xb, URZ ;  /* 0x0000000b06077899 */ /* 0x000fe4000800063f */
[----:B------:R-:W-:Y:S02]  /*01d0*/  USHF.L.U32 UR6, UR6, 0x1, URZ ;  /* 0x0000000106067899 */ /* 0x000fe4000800063f */
[----:B0-----:R-:W-:Y:S02]  /*01e0*/  ULEA UR8, UR8, UR4, 0x18 ;  /* 0x0000000408087291 */ /* 0x001fe4000f8ec03f */
[----:B------:R-:W-:-:S04]  /*01f0*/  UIADD3 UR4, -UR5, 0x100000, URZ ;  /* 0x0010000005047890 */ /* 0x000fc8000fffe13f */
[----:B------:R-:W-:Y:S02]  /*0200*/  USHF.L.U32 UR5, UR4, 0xb, URZ ;  /* 0x0000000b04057899 */ /* 0x000fe4000800063f */
[----:B------:R-:W-:Y:S01]  /*0210*/  USHF.L.U32 UR4, UR4, 0x1, URZ ;  /* 0x0000000104047899 */ /* 0x000fe2000800063f */
[----:B------:R-:W0:Y:S11]  /*0220*/  FENCE.VIEW.ASYNC.S ;  /* 0x00000000000073c6 */ /* 0x000e360000000000 */
[----:B0-----:R0:W1:Y:S01]  /*0230*/  SYNCS.EXCH.64 URZ, [UR8], UR4 ;  /* 0x00000004083f75b2 */ /* 0x0010620008000100 */
[----:B------:R0:W2:Y:S01]  /*0240*/  SYNCS.EXCH.64 URZ, [UR8+0x28], UR6 ;  /* 0x00002806083f75b2 */ /* 0x0000a20008000100 */
[----:B------:R0:W3:Y:S01]  /*0250*/  SYNCS.EXCH.64 URZ, [UR8+0x8], UR4 ;  /* 0x00000804083f75b2 */ /* 0x0000e20008000100 */
[----:B------:R0:W4:Y:S01]  /*0260*/  SYNCS.EXCH.64 URZ, [UR8+0x30], UR6 ;  /* 0x00003006083f75b2 */ /* 0x0001220008000100 */
[----:B------:R0:W0:Y:S01]  /*0270*/  SYNCS.EXCH.64 URZ, [UR8+0x10], UR4 ;  /* 0x00001004083f75b2 */ /* 0x0000220008000100 */
[----:B------:R0:W0:Y:S01]  /*0280*/  SYNCS.EXCH.64 URZ, [UR8+0x38], UR6 ;  /* 0x00003806083f75b2 */ /* 0x0000220008000100 */
[----:B------:R0:W0:Y:S01]  /*0290*/  SYNCS.EXCH.64 URZ, [UR8+0x18], UR4 ;  /* 0x00001804083f75b2 */ /* 0x0000220008000100 */
[----:B------:R0:W0:Y:S01]  /*02a0*/  SYNCS.EXCH.64 URZ, [UR8+0x40], UR6 ;  /* 0x00004006083f75b2 */ /* 0x0000220008000100 */
[----:B------:R0:W0:Y:S01]  /*02b0*/  SYNCS.EXCH.64 URZ, [UR8+0x20], UR4 ;  /* 0x00002004083f75b2 */ /* 0x0000220008000100 */
[----:B------:R0:W0:Y:S01]  /*02c0*/  SYNCS.EXCH.64 URZ, [UR8+0x48], UR6 ;  /* 0x00004806083f75b2 */ /* 0x0000220008000100 */
[----:B------:R-:W-:Y:S01]  /*02d0*/  NOP ;  /* 0x0000000000007918 */ /* 0x000fe20000000000 */
.L_x_2:
[----:B------:R-:W5:Y:S01]  /*02e0*/  SHFL.IDX PT, R0, R0, RZ, 0x1f ;  /* 0x00001fff00007589 */ /* 0x000f6200000e0000 */
[----:B------:R-:W-:Y:S01]  /*02f0*/  SHF.R.S32.HI R7, RZ, 0x1f, R18 ;  /* 0x0000001fff077819 */ /* 0x000fe20000011412 */
[----:B0-----:R-:W0:Y:S01]  /*0300*/  S2UR UR8, SR_CTAID.X ;  /* 0x00000000000879c3 */ /* 0x001e220000002500 */
[----:B------:R-:W-:Y:S01]  /*0310*/  ELECT P0, URZ, PT ;  /* 0x00000000003f782f */ /* 0x000fe20003800000 */
[----:B------:R-:W1:Y:S01]  /*0320*/  S2R R4, SR_CTAID.Y ;  /* 0x0000000000047919 */ /* 0x000e620000002600 */
[----:B------:R-:W-:Y:S01]  /*0330*/  LEA.HI R7, R7, R18, RZ, 0x7 ;  /* 0x0000001207077211 */ /* 0x000fe200078f38ff */
[----:B------:R-:W-:Y:S01]  /*0340*/  ULDC UR4, c[0x0][0x154] ;  /* 0x0000550000047ab9 */ /* 0x000fe20000000800 */
[----:B------:R-:W-:Y:S01]  /*0350*/  SHF.R.S32.HI R8, RZ, 0x1f, R3 ;  /* 0x0000001fff087819 */ /* 0x000fe20000011403 */
[----:B------:R-:W-:Y:S01]  /*0360*/  NOP ;  /* 0x0000000000007918 */ /* 0x000fe20000000000 */
[----:B------:R-:W-:Y:S01]  /*0370*/  LOP3.LUT R7, R7, 0xffffff80, RZ, 0xc0, !PT ;  /* 0xffffff8007077812 */ /* 0x000fe200078ec0ff */
[----:B------:R-:W2:Y:S01]  /*0380*/  LDC R12, c[0x0][0x140] ;  /* 0x00005000ff0c7b82 */ /* 0x000ea20000000800 */
[----:B------:R-:W-:Y:S01]  /*0390*/  LEA.HI R8, R8, R3, RZ, 0x2 ;  /* 0x0000000308087211 */ /* 0x000fe200078f10ff */
[----:B------:R-:W-:-:S02]  /*03a0*/  NOP ;  /* 0x0000000000007918 */ /* 0x000fc40000000000 */
[----:B------:R-:W-:Y:S01]  /*03b0*/  IMAD.IADD R6, R18, 0x1, -R7 ;  /* 0x0000000112067824 */ /* 0x000fe200078e0a07 */
[----:B------:R-:W-:-:S03]  /*03c0*/  LOP3.LUT R8, R8, 0x3ffffffc, RZ, 0xc0, !PT ;  /* 0x3ffffffc08087812 */ /* 0x000fc600078ec0ff */
[----:B------:R-:W3:Y:S01]  /*03d0*/  LDC R10, c[0x0][0x144] ;  /* 0x00005100ff0a7b82 */ /* 0x000ee20000000800 */
[----:B------:R-:W-:Y:S02]  /*03e0*/  SHF.R.S32.HI R7, RZ, 0x1f, R6 ;  /* 0x0000001fff077819 */ /* 0x000fe40000011406 */
[----:B------:R-:W-:Y:S02]  /*03f0*/  LOP3.LUT P2, RZ, R6, 0x7, RZ, 0xc0, !PT ;  /* 0x0000000706ff7812 */ /* 0x000fe4000784c0ff */
[----:B------:R-:W-:Y:S01]  /*0400*/  LEA.HI R7, R7, R6, RZ, 0x3 ;  /* 0x0000000607077211 */ /* 0x000fe200078f18ff */
[----:B------:R-:W-:Y:S01]  /*0410*/  VIADD R6, R5, 0xffffffff ;  /* 0xffffffff05067836 */ /* 0x000fe20000000000 */
[----:B-----5:R-:W-:Y:S02]  /*0420*/  ISETP.NE.OR P0, PT, R0, RZ, !P0 ;  /* 0x000000ff0000720c */ /* 0x020fe40004705670 */
[--C-:B------:R-:W-:Y:S02]  /*0430*/  SHF.R.S32.HI R0, RZ, 0x3, R7.reuse ;  /* 0x00000003ff007819 */ /* 0x100fe40000011407 */
[----:B------:R-:W-:-:S02]  /*0440*/  SHF.R.S32.HI R7, RZ, 0x1f, R7 ;  /* 0x0000001fff077819 */ /* 0x000fc40000011407 */
[----:B------:R-:W-:Y:S02]  /*0450*/  ISETP.GE.U32.AND P5, PT, R6, 0x2, PT ;  /* 0x000000020600780c */ /* 0x000fe40003fa6070 */
[----:B------:R-:W-:Y:S02]  /*0460*/  LEA.HI R7, R7, R0, RZ, 0x2 ;  /* 0x0000000007077211 */ /* 0x000fe400078f10ff */
[----:B--2---:R-:W-:Y:S02]  /*0470*/  ISETP.EQ.U32.AND P3, PT, R12, 0x1, PT ;  /* 0x000000010c00780c */ /* 0x004fe40003f62070 */
[----:B-1----:R-:W-:Y:S01]  /*0480*/  I2FP.F32.U32 R9, R4 ;  /* 0x0000000400097245 */ /* 0x002fe20000201000 */
[----:B------:R-:W-:Y:S01]  /*0490*/  VOTEU.ALL UP0, P0 ;  /* 0x00000000003f7886 */ /* 0x000fe20000000000 */
[----:B------:R-:W-:Y:S01]  /*04a0*/  LOP3.LUT R7, R7, 0xfffffffc, RZ, 0xc0, !PT ;  /* 0xfffffffc07077812 */ /* 0x000fe200078ec0ff */
[----:B------:R-:W-:Y:S02]  /*04b0*/  VOTEU.ALL UP1, P0 ;  /* 0x00000000003f7886 */ /* 0x000fe40000020000 */
[----:B------:R-:W-:Y:S01]  /*04c0*/  FMUL R11, R9, UR4 ;  /* 0x00000004090b7c20 */ /* 0x000fe20008400000 */
[----:B------:R-:W-:Y:S01]  /*04d0*/  IMAD.IADD R9, R3, 0x1, -R8 ;  /* 0x0000000103097824 */ /* 0x000fe200078e0a08 */
[----:B0-----:R-:W-:Y:S01]  /*04e0*/  I2FP.F32.U32 R8, UR8 ;  /* 0x0000000800087c45 */ /* 0x001fe20008201000 */
[----:B------:R-:W-:Y:S01]  /*04f0*/  IMAD.IADD R0, R0, 0x1, -R7 ;  /* 0x0000000100007824 */ /* 0x000fe200078e0a07 */
[----:B------:R-:W0:Y:S01]  /*0500*/  @!UP0 S2UR UR7, SR_CgaCtaId ;  /* 0x00000000000789c3 */ /* 0x000e220000008800 */
[----:B------:R-:W-:Y:S01]  /*0510*/  ULDC UR4, c[0x0][0x150] ;  /* 0x0000540000047ab9 */ /* 0x000fe20000000800 */
[----:B------:R-:W1:Y:S01]  /*0520*/  F2I.U32.TRUNC.NTZ R11, R11 ;  /* 0x0000000b000b7305 */ /* 0x000e62000020f000 */
[----:B------:R-:W-:Y:S01]  /*0530*/  FMUL R8, R8, UR4 ;  /* 0x0000000408087c20 */ /* 0x000fe20008400000 */
[----:B------:R-:W-:Y:S01]  /*0540*/  SHF.R.S32.HI R3, RZ, 0x1f, R2 ;  /* 0x0000001fff037819 */ /* 0x000fe20000011402 */
[----:B------:R-:W-:Y:S01]  /*0550*/  IMAD R9, R9, 0x4, R0 ;  /* 0x0000000409097824 */ /* 0x000fe200078e0200 */
[----:B------:R-:W-:Y:S01]  /*0560*/  UMOV UR4, 0x20 ;  /* 0x0000002000047882 */ /* 0x000fe20000000000 */
[----:B------:R-:W-:Y:S01]  /*0570*/  @!UP0 UMOV UR6, 0x400 ;  /* 0x0000040000068882 */ /* 0x000fe20000000000 */
[----:B------:R-:W2:Y:S01]  /*0580*/  LDC R7, c[0x0][0x148] ;  /* 0x00005200ff077b82 */ /* 0x000ea20000000800 */
[----:B------:R-:W-:Y:S01]  /*0590*/  LEA.HI R3, R3, R2, RZ, 0x2 ;  /* 0x0000000203037211 */ /* 0x000fe200078f10ff */
[----:B------:R-:W5:Y:S01]  /*05a0*/  F2I.U32.TRUNC.NTZ R8, R8 ;  /* 0x0000000800087305 */ /* 0x000f62000020f000 */
[----:B------:R-:W-:Y:S01]  /*05b0*/  IMAD.SHL.U32 R22, R9, 0x4, RZ ;  /* 0x0000000409167824 */ /* 0x000fe200078e00ff */
[----:B------:R-:W-:-:S04]  /*05c0*/  @!UP0 UIADD3 UR4, -UR4, 0x100000, URZ ;  /* 0x0010000004048890 */ /* 0x000fc8000fffe13f */
[----:B------:R-:W-:Y:S02]  /*05d0*/  @!UP0 USHF.L.U32 UR5, UR4, 0xb, URZ ;  /* 0x0000000b04058899 */ /* 0x000fe4000800063f */
[----:B------:R-:W-:Y:S01]  /*05e0*/  @!UP0 USHF.L.U32 UR4, UR4, 0x1, URZ ;  /* 0x0000000104048899 */ /* 0x000fe2000800063f */
[----:B------:R-:W-:Y:S02]  /*05f0*/  LOP3.LUT R3, R3, 0xfffffffc, RZ, 0xc0, !PT ;  /* 0xfffffffc03037812 */ /* 0x000fe400078ec0ff */
[----:B------:R-:W-:Y:S01]  /*0600*/  LOP3.LUT R22, R9, 0xc, R22, 0x78, !PT ;  /* 0x0000000c09167812 */ /* 0x000fe200078e7816 */
[----:B-1----:R-:W-:Y:S02]  /*0610*/  IMAD.MOV R21, RZ, RZ, -R11 ;  /* 0x000000ffff157224 */ /* 0x002fe400078e0a0b */
[----:B------:R-:W-:Y:S01]  /*0620*/  IMAD.IADD R0, R2, 0x1, -R3 ;  /* 0x0000000102007824 */ /* 0x000fe200078e0a03 */
[----:B0-----:R-:W-:Y:S01]  /*0630*/  @!UP0 ULEA UR6, UR7, UR6, 0x18 ;  /* 0x0000000607068291 */ /* 0x001fe2000f8ec03f */
[----:B-----5:R-:W-:-:S03]  /*0640*/  IMAD.MOV R3, RZ, RZ, -R8 ;  /* 0x000000ffff037224 */ /* 0x020fc600078e0a08 */
[----:B------:R-:W-:Y:S01]  /*0650*/  ISETP.NE.AND P1, PT, R0, 0x3, PT ;  /* 0x000000030000780c */ /* 0x000fe20003f25270 */
[----:B------:R-:W-:Y:S01]  /*0660*/  VOTEU.ALL UP0, P0 ;  /* 0x00000000003f7886 */ /* 0x000fe20000000000 */
[----:B------:R-:W-:Y:S01]  /*0670*/  ISETP.LT.U32.AND P0, PT, R22, 0x2, !P2 ;  /* 0x000000021600780c */ /* 0x000fe20005701070 */
[----:B---3--:R-:W-:Y:S01]  /*0680*/  IMAD R3, R10, R3, UR8 ;  /* 0x000000080a037e24 */ /* 0x008fe2000f8e0203 */
[----:B------:R-:W-:Y:S01]  /*0690*/  ISETP.EQ.OR P1, PT, R0, RZ, !P1 ;  /* 0x000000ff0000720c */ /* 0x000fe20004f22670 */
[----:B--2---:R-:W-:Y:S01]  /*06a0*/  IMAD R9, R7, R21, R4 ;  /* 0x0000001507097224 */ /* 0x004fe200078e0204 */
[C---:B------:R-:W-:Y:S02]  /*06b0*/  ISETP.NE.AND P2, PT, R5.reuse, RZ, PT ;  /* 0x000000ff0500720c */ /* 0x040fe40003f45270 */
[----:B------:R-:W-:Y:S01]  /*06c0*/  ISETP.EQ.AND P1, PT, R5, RZ, P1 ;  /* 0x000000ff0500720c */ /* 0x000fe20000f22270 */
[----:B------:R-:W0:Y:S02]  /*06d0*/  FENCE.VIEW.ASYNC.S ;  /* 0x00000000000073c6 */ /* 0x000e240000000000 */
[----:B0-----:R0:W1:Y:S01]  /*06e0*/  @!UP0 SYNCS.EXCH.64 URZ, [UR6+0x60], UR4 ;  /* 0x00006004063f85b2 */ /* 0x0010620008000100 */
[----:B------:R-:W-:-:S02]  /*06f0*/  ISETP.NE.AND P4, PT, R9, R22, PT ;  /* 0x000000160900720c */ /* 0x000fc40003f85270 */
[----:B------:R-:W-:Y:S02]  /*0700*/  SEL R19, RZ, 0x1, !P1 ;  /* 0x00000001ff137807 */ /* 0x000fe40004800000 */
[----:B------:R-:W-:Y:S02]  /*0710*/  ISETP.EQ.OR P4, PT, R3, RZ, !P4 ;  /* 0x000000ff0300720c */ /* 0x000fe40006782670 */
[----:B------:R-:W-:Y:S02]  /*0720*/  SEL R19, R19, 0x2, P5 ;  /* 0x0000000213137807 */ /* 0x000fe40002800000 */
[----:B------:R-:W-:-:S04]  /*0730*/  PLOP3.LUT P0, PT, P0, P4, PT, 0x80, 0x0 ;  /* 0x000000000000781c */ /* 0x000fc80000709070 */
[----:B------:R-:W-:Y:S01]  /*0740*/  P2R R104, PR, RZ, 0x1 ;  /* 0x00000001ff687803 */ /* 0x000fe20000000000 */
[----:B------:R0:W2:Y:S01]  /*0750*/  @!UP1 SYNCS.EXCH.64 URZ, [UR6+0x68], UR4 ;  /* 0x00006804063f95b2 */ /* 0x0000a20008000100 */
[----:B------:R-:W-:Y:S01]  /*0760*/  NOP ;  /* 0x0000000000007918 */ /* 0x000fe20000000000 */
[----:B------:R-:W-:Y:S06]  /*0770*/  @!P3 BRA `(.L_x_3) ;  /* 0x000000000008b947 */ /* 0x000fec0003800000 */
[----:B-12-4-:R-:W-:Y:S01]  /*0780*/  UCGABAR_ARV ;  /* 0x00000000000079c7 */ /* 0x016fe20008000000 */
[----:B------:R-:W-:Y:S05]  /*0790*/  BRA `(.L_x_4) ;  /* 0x0000000000047947 */ /* 0x000fea0003800000 */
.L_x_3:
[----:B-12-4-:R-:W-:Y:S01]  /*07a0*/  NOP ;  /* 0x0000000000007918 */ /* 0x016fe20000000000 */
.L_x_4:
[----:B------:R-:W1:Y:S01]  /*07b0*/  LDC R2, c[0x0][0x65c] ;  /* 0x00019700ff027b82 */ /* 0x000e620000000800 */
[----:B------:R-:W-:Y:S01]  /*07c0*/  LOP3.LUT R5, R5, 0xffffefff, RZ, 0xc0, !PT ;  /* 0xffffefff05057812 */ /* 0x000fe200078ec0ff */
[----:B------:R-:W-:Y:S02]  /*07d0*/  IMAD.U32 R8, RZ, RZ, UR8 ;  /* 0x00000008ff087e24 */ /* 0x000fe4000f8e00ff */
[----:B------:R-:W-:Y:S01]  /*07e0*/  IMAD.MOV.U32 R9, RZ, RZ, RZ ;  /* 0x000000ffff097224 */ /* 0x000fe200078e00ff */
[----:B-1----:R-:W-:-:S13]  /*07f0*/  ISETP.NE.AND P1, PT, R2, 0x1, PT ;  /* 0x000000010200780c */ /* 0x002fda0003f25270 */
[----:B------:R-:W1:Y:S01]  /*0800*/  @P1 LDC R17, c[0x0][0x10] ;  /* 0x00000400ff111b82 */ /* 0x000e620000000800 */
[----:B------:R-:W-:Y:S01]  /*0810*/  @P1 LOP3.LUT R5, R5, 0x1000, RZ, 0xfc, !PT ;  /* 0x0000100005051812 */ /* 0x000fe200078efcff */
[----:B------:R-:W-:Y:S02]  /*0820*/  @P1 IMAD.MOV.U32 R5, RZ, RZ, RZ ;  /* 0x000000ffff051224 */ /* 0x000fe400078e00ff */
[----:B------:R-:W-:-:S04]  /*0830*/  @P1 IMAD.MOV.U32 R13, RZ, RZ, RZ ;  /* 0x000000ffff0d1224 */ /* 0x000fc800078e00ff */
[----:B------:R-:W2:Y:S01]  /*0840*/  @!P1 LDC R11, c[0x0][0xc] ;  /* 0x00000300ff0b9b82 */ /* 0x000ea20000000800 */
[----:B-1----:R-:W-:-:S04]  /*0850*/  @P1 IMAD.WIDE.U32 R16, R17, UR8, R4 ;  /* 0x0000000811101c25 */ /* 0x002fc8000f8e0004 */
[----:B------:R-:W-:Y:S02]  /*0860*/  @P1 IMAD.IADD R17, R17, 0x1, R13 ;  /* 0x0000000111111824 */ /* 0x000fe400078e020d */
[----:B--2---:R-:W-:-:S04]  /*0870*/  @!P1 IMAD.WIDE.U32 R8, R4, R11, R8 ;  /* 0x0000000b04089225 */ /* 0x004fc800078e0008 */
[----:B------:R-:W-:Y:S02]  /*0880*/  @!P1 IMAD.MOV.U32 R16, RZ, RZ, R8 ;  /* 0x000000ffff109224 */ /* 0x000fe400078e0008 */
[----:B------:R-:W-:Y:S01]  /*0890*/  @!P1 IMAD.MOV.U32 R17, RZ, RZ, R9 ;  /* 0x000000ffff119224 */ /* 0x000fe200078e0009 */
[----:B------:R-:W-:Y:S06]  /*08a0*/  @!P3 BRA `(.L_x_5) ;  /* 0x00000000000cb947 */ /* 0x000fec0003800000 */
[----:B------:R-:W-:Y:S01]  /*08b0*/  UCGABAR_WAIT ;  /* 0x0000000000007dc7 */ /* 0x000fe20008000000 */
[----:B------:R-:W-:Y:S01]  /*08c0*/  CCTL.IVALL ;  /* 0x00000000ff00798f */ /* 0x000fe20002000000 */
[----:B------:R-:W-:Y:S05]  /*08d0*/  BRA `(.L_x_6) ;  /* 0x0000000000047947 */ /* 0x000fea0003800000 */
.L_x_5:
[----:B------:R-:W-:Y:S06]  /*08e0*/  BAR.SYNC.DEFER_BLOCKING 0x0 ;  /* 0x0000000000007b1d */ /* 0x000fec0000010000 */
.L_x_6:
[----:B------:R-:W-:Y:S05]  /*08f0*/  @!P2 BRA `(.L_x_7) ;  /* 0x000000680044a947 */ /* 0x000fea0003800000 */
[----:B------:R-:W-:-:S13]  /*0900*/  ISETP.GT.U32.AND P0, PT, R6, 0x1, PT ;  /* 0x000000010600780c */ /* 0x000fda0003f04070 */
[----:B0-----:R-:W-:Y:S05]  /*0910*/  @P0 EXIT ;  /* 0x000000000000094d */ /* 0x001fea0003800000 */
[----:B------:R-:W-:Y:S01]  /*0920*/  ULDC.64 UR4, c[0x0][0x650] ;  /* 0x0001940000047ab9 */ /* 0x000fe20000000a00 */
[----:B------:R-:W-:Y:S01]  /*0930*/  PRMT R0, RZ, 0x7610, R0 ;  /* 0x00007610ff007816 */ /* 0x000fe20000000000 */
[----:B------:R-:W-:Y:S01]  /*0940*/  IMAD.MOV.U32 R92, RZ, RZ, -0x1 ;  /* 0xffffffffff5c7424 */ /* 0x000fe200078e00ff */
[----:B------:R-:W-:Y:S01]  /*0950*/  ISETP.GE.U32.AND P0, PT, R16, UR4, PT ;  /* 0x0000000410007c0c */ /* 0x000fe2000bf06070 */
[----:B------:R-:W-:Y:S02]  /*0960*/  IMAD.MOV.U32 R90, RZ, RZ, -0x1 ;  /* 0xffffffffff5a7424 */ /* 0x000fe400078e00ff */
[----:B------:R-:W-:Y:S01]  /*0970*/  IMAD.MOV.U32 R23, RZ, RZ, -0x1 ;  /* 0xffffffffff177424 */ /* 0x000fe200078e00ff */
[----:B------:R-:W-:-:S13]  /*0980*/  ISETP.GE.U32.AND.EX P0, PT, R17, UR5, PT, P0 ;  /* 0x0000000511007c0c */ /* 0x000fda000bf06100 */
[----:B------:R-:W-:Y:S05]  /*0990*/  @P0 BRA `(.L_x_8) ;  /* 0x00000004002c0947 */ /* 0x000fea0003800000 */
[----:B------:R-:W0:Y:S01]  /*09a0*/  LDC.64 R24, c[0x0][0x628] ;  /* 0x00018a00ff187b82 */ /* 0x000e220000000a00 */
[----:B------:R-:W-:Y:S02]  /*09b0*/  IMAD.MOV.U32 R8, RZ, RZ, R16 ;  /* 0x000000ffff087224 */ /* 0x000fe400078e0010 */
[----:B------:R-:W-:-:S05]  /*09c0*/  IMAD.MOV.U32 R9, RZ, RZ, R17 ;  /* 0x000000ffff097224 */ /* 0x000fca00078e0011 */
[----:B------:R-:W1:Y:S08]  /*09d0*/  LDC R0, c[0x0][0x630] ;  /* 0x00018c00ff007b82 */ /* 0x000e700000000800 */
[----:B------:R-:W2:Y:S01]  /*09e0*/  LDC.64 R26, c[0x0][0x620] ;  /* 0x00018800ff1a7b82 */ /* 0x000ea20000000a00 */
[----:B0-----:R-:W-:-:S04]  /*09f0*/  ISETP.NE.U32.AND P0, PT, R24, RZ, PT ;  /* 0x000000ff1800720c */ /* 0x001fc80003f05070 */
[----:B------:R-:W-:-:S13]  /*0a00*/  ISETP.NE.AND.EX P0, PT, R25, RZ, PT, P0 ;  /* 0x000000ff1900720c */ /* 0x000fda0003f05300 */
[----:B-12---:R-:W-:Y:S05]  /*0a10*/  @!P0 BRA `(.L_x_9) ;  /* 0x0000000000288947 */ /* 0x006fea0003800000 */
[----:B------:R-:W0:Y:S02]  /*0a20*/  LDC R13, c[0x0][0x634] ;  /* 0x00018d00ff0d7b82 */ /* 0x000e240000000800 */
[----:B0-----:R-:W-:-:S05]  /*0a30*/  IADD3 R13, P0, R16, R13, RZ ;  /* 0x0000000d100d7210 */ /* 0x001fca0007f1e0ff */
[----:B------:R-:W-:-:S04]  /*0a40*/  IMAD.X R15, RZ, RZ, R17, P0 ;  /* 0x000000ffff0f7224 */ /* 0x000fc800000e0611 */
[----:B------:R-:W-:-:S04]  /*0a50*/  IMAD.WIDE.U32 R8, R15, R24, RZ ;  /* 0x000000180f087225 */ /* 0x000fc800078e00ff */
[----:B------:R-:W-:-:S04]  /*0a60*/  IMAD.WIDE.U32 R10, P0, R13, R25, R8 ;  /* 0x000000190d0a7225 */ /* 0x000fc80007800008 */
[----:B------:R-:W-:-:S04]  /*0a70*/  IMAD.WIDE.U32 R8, R13, R24, RZ ;  /* 0x000000180d087225 */ /* 0x000fc800078e00ff */
[----:B------:R-:W-:Y:S01]  /*0a80*/  IMAD.X R13, RZ, RZ, RZ, P0 ;  /* 0x000000ffff0d7224 */ /* 0x000fe200000e06ff */
[----:B------:R-:W-:Y:S01]  /*0a90*/  IADD3 RZ, P0, R9, R10, RZ ;  /* 0x0000000a09ff7210 */ /* 0x000fe20007f1e0ff */
[----:B------:R-:W-:-:S04]  /*0aa0*/  IMAD.MOV.U32 R12, RZ, RZ, R11 ;  /* 0x000000ffff0c7224 */ /* 0x000fc800078e000b */
[----:B------:R-:W-:-:S08]  /*0ab0*/  IMAD.WIDE.U32.X R8, R15, R25, R12, P0 ;  /* 0x000000190f087225 */ /* 0x000fd000000e040c */
.L_x_9:
[----:B------:R-:W0:Y:S01]  /*0ac0*/  LDC.64 R24, c[0x0][0x640] ;  /* 0x00019000ff187b82 */ /* 0x000e220000000a00 */
[-CC-:B------:R-:W-:Y:S01]  /*0ad0*/  SHF.R.U64 R28, R8, R0.reuse, R9.reuse ;  /* 0x00000000081c7219 */ /* 0x180fe20000001209 */
[----:B------:R-:W-:Y:S01]  /*0ae0*/  IMAD R30, R7, R21, R4 ;  /* 0x00000015071e7224 */ /* 0x000fe200078e0204 */
[----:B------:R-:W-:Y:S01]  /*0af0*/  SHF.R.U32.HI R0, RZ, R0, R9 ;  /* 0x00000000ff007219 */ /* 0x000fe20000011609 */
[----:B------:R-:W-:Y:S01]  /*0b00*/  IMAD.MOV.U32 R21, RZ, RZ, 0x1 ;  /* 0x00000001ff157424 */ /* 0x000fe200078e00ff */
[----:B------:R-:W-:-:S03]  /*0b10*/  IADD3 R5, P0, RZ, -R28, RZ ;  /* 0x8000001cff057210 */ /* 0x000fc60007f1e0ff */
[----:B------:R-:W1:Y:S02]  /*0b20*/  LDC R6, c[0x0][0x618] ;  /* 0x00018600ff067b82 */ /* 0x000e640000000800 */
[----:B------:R-:W-:-:S04]  /*0b30*/  IMAD.X R9, RZ, RZ, ~R0, P0 ;  /* 0x000000ffff097224 */ /* 0x000fc800000e0e00 */
[-C--:B------:R-:W-:Y:S02]  /*0b40*/  IMAD R0, R9, R26.reuse, RZ ;  /* 0x0000001a09007224 */ /* 0x080fe400078e02ff */
[----:B------:R-:W2:Y:S01]  /*0b50*/  LDC R11, c[0x0][0x608] ;  /* 0x00018200ff0b7b82 */ /* 0x000ea20000000800 */
[----:B------:R-:W-:-:S04]  /*0b60*/  IMAD.WIDE.U32 R8, R5, R26, R16 ;  /* 0x0000001a05087225 */ /* 0x000fc800078e0010 */
[----:B------:R-:W-:-:S03]  /*0b70*/  IMAD R5, R5, R27, R0 ;  /* 0x0000001b05057224 */ /* 0x000fc600078e0200 */
[----:B------:R-:W3:Y:S01]  /*0b80*/  LDC R12, c[0x0][0x658] ;  /* 0x00019600ff0c7b82 */ /* 0x000ee20000000800 */
[----:B0-----:R-:W-:Y:S01]  /*0b90*/  ISETP.NE.U32.AND P0, PT, R24, RZ, PT ;  /* 0x000000ff1800720c */ /* 0x001fe20003f05070 */
[----:B------:R-:W-:Y:S02]  /*0ba0*/  IMAD.IADD R5, R9, 0x1, R5 ;  /* 0x0000000109057824 */ /* 0x000fe400078e0205 */
[----:B------:R-:W-:Y:S01]  /*0bb0*/  IMAD.MOV.U32 R9, RZ, RZ, -0x1 ;  /* 0xffffffffff097424 */ /* 0x000fe200078e00ff */
[----:B------:R-:W-:-:S03]  /*0bc0*/  ISETP.NE.AND.EX P0, PT, R25, RZ, PT, P0 ;  /* 0x000000ff1900720c */ /* 0x000fc60003f05300 */
[----:B------:R-:W0:Y:S01]  /*0bd0*/  LDC R15, c[0x0][0x600] ;  /* 0x00018000ff0f7b82 */ /* 0x000e220000000800 */
[-CC-:B-1----:R-:W-:Y:S02]  /*0be0*/  SHF.R.U64 R13, R8, R6.reuse, R5.reuse ;  /* 0x00000006080d7219 */ /* 0x182fe40000001205 */
[----:B------:R-:W-:-:S05]  /*0bf0*/  SHF.R.U32.HI R0, RZ, R6, R5 ;  /* 0x00000006ff007219 */ /* 0x000fca0000011605 */
[----:B------:R-:W1:Y:S01]  /*0c00*/  LDC R14, c[0x0][0x648] ;  /* 0x00019200ff0e7b82 */ /* 0x000e620000000800 */
[-CC-:B--2---:R-:W-:Y:S02]  /*0c10*/  SHF.R.U64 R27, R13, R11.reuse, R0.reuse ;  /* 0x0000000b0d1b7219 */ /* 0x184fe40000001200 */
[----:B------:R-:W-:-:S05]  /*0c20*/  SHF.R.U32.HI R5, RZ, R11, R0 ;  /* 0x0000000bff057219 */ /* 0x000fca0000011600 */
[----:B------:R-:W2:Y:S01]  /*0c30*/  LDC R20, c[0x0][0x638] ;  /* 0x00018e00ff147b82 */ /* 0x000ea20000000800 */
[-CC-:B---3--:R-:W-:Y:S02]  /*0c40*/  SHF.R.U64 R26, R27, R12.reuse, R5.reuse ;  /* 0x0000000c1b1a7219 */ /* 0x188fe40000001205 */
[-C--:B------:R-:W-:Y:S02]  /*0c50*/  SHF.L.U32 R0, R9, R12.reuse, RZ ;  /* 0x0000000c09007219 */ /* 0x080fe400000006ff */
[----:B------:R-:W-:Y:S01]  /*0c60*/  SHF.R.U32.HI R5, RZ, R12, R5 ;  /* 0x0000000cff057219 */ /* 0x000fe20000011605 */
[----:B------:R-:W-:Y:S01]  /*0c70*/  IMAD.MOV.U32 R4, RZ, RZ, R26 ;  /* 0x000000ffff047224 */ /* 0x000fe200078e001a */
[----:B------:R-:W-:Y:S01]  /*0c80*/  LOP3.LUT R10, RZ, R0, RZ, 0x33, !PT ;  /* 0x00000000ff0a7212 */ /* 0x000fe200078e33ff */
[----:B------:R-:W3:Y:S01]  /*0c90*/  LDC R23, c[0x0][0x610] ;  /* 0x00018400ff177b82 */ /* 0x000ee20000000800 */
[----:B------:R-:W-:Y:S05]  /*0ca0*/  @!P0 BRA `(.L_x_10) ;  /* 0x0000000000288947 */ /* 0x000fea0003800000 */
[----:B------:R-:W4:Y:S02]  /*0cb0*/  LDC R9, c[0x0][0x64c] ;  /* 0x00019300ff097b82 */ /* 0x000f240000000800 */
[----:B----4-:R-:W-:-:S05]  /*0cc0*/  IADD3 R9, P0, R26, R9, RZ ;  /* 0x000000091a097210 */ /* 0x010fca0007f1e0ff */
        /* <DEDUP_REMOVED lines=8> */
.L_x_10:
[----:B-1----:R-:W-:Y:S01]  /*0d50*/  SHF.R.U64 R4, R4, R14, R5 ;  /* 0x0000000e04047219 */ /* 0x002fe20000001205 */
[----:B0-----:R-:W-:Y:S01]  /*0d60*/  VIADD R6, R15, 0xffffffff ;  /* 0xffffffff0f067836 */ /* 0x001fe20000000000 */
[----:B------:R-:W-:Y:S02]  /*0d70*/  SHF.L.U32 R0, R21, R12, RZ ;  /* 0x0000000c15007219 */ /* 0x000fe400000006ff */
[----:B------:R-:W-:Y:S01]  /*0d80*/  LOP3.LUT R5, R27, R10, RZ, 0xc0, !PT ;  /* 0x0000000a1b057212 */ /* 0x000fe200078ec0ff */
[----:B------:R-:W-:Y:S01]  /*0d90*/  IMAD.MOV R7, RZ, RZ, -R4 ;  /* 0x000000ffff077224 */ /* 0x000fe200078e0a04 */
[----:B------:R-:W-:Y:S02]  /*0da0*/  SEL R3, R3, R30, !P1 ;  /* 0x0000001e03037207 */ /* 0x000fe40004800000 */
[----:B------:R-:W-:Y:S01]  /*0db0*/  LOP3.LUT R6, R13, R6, RZ, 0xc0, !PT ;  /* 0x000000060d067212 */ /* 0x000fe200078ec0ff */
[----:B------:R-:W-:Y:S02]  /*0dc0*/  IMAD R4, R0, R4, R5 ;  /* 0x0000000400047224 */ /* 0x000fe400078e0205 */
[----:B--2---:R-:W-:-:S02]  /*0dd0*/  IMAD R0, R7, R20, R26 ;  /* 0x0000001407007224 */ /* 0x004fc400078e021a */
[----:B---3--:R-:W-:Y:S02]  /*0de0*/  IMAD R3, R4, R23, R3 ;  /* 0x0000001704037224 */ /* 0x008fe400078e0203 */
[----:B------:R-:W-:Y:S02]  /*0df0*/  IMAD R92, R0, R15, R6 ;  /* 0x0000000f005c7224 */ /* 0x000fe400078e0206 */
[----:B------:R-:W-:Y:S02]  /*0e00*/  IMAD.MOV.U32 R4, RZ, RZ, 0x1 ;  /* 0x00000001ff047424 */ /* 0x000fe400078e00ff */
[----:B------:R-:W-:Y:S01]  /*0e10*/  IMAD.MOV.U32 R23, RZ, RZ, R28 ;  /* 0x000000ffff177224 */ /* 0x000fe200078e001c */
[----:B------:R-:W-:Y:S02]  /*0e20*/  SEL R90, R92, R3, !P1 ;  /* 0x000000035c5a7207 */ /* 0x000fe40004800000 */
[----:B------:R-:W-:Y:S02]  /*0e30*/  PRMT R0, R4, 0x7610, R0 ;  /* 0x0000761004007816 */ /* 0x000fe40000000000 */
[----:B------:R-:W-:-:S07]  /*0e40*/  SEL R92, R3, R92, !P1 ;  /* 0x0000005c035c7207 */ /* 0x000fce0004800000 */
.L_x_8:
[----:B------:R-:W-:-:S08]  /*0e50*/  NOP ;  /* 0x0000000000007918 */ /* 0x000fd00000000000 */
[----:B------:R-:W0:Y:S02]  /*0e60*/  USETMAXREG.TRY_ALLOC.CTAPOOL UP0, 0xe8 ;  /* 0x000000e8000079c8 */ /* 0x000e240008000600 */
[----:B0-----:R-:W-:-:S13]  /*0e70*/  PLOP3.LUT P0, PT, PT, PT, UP0, 0x80, 0x0 ;  /* 0x000000000000781c */ /* 0x001fda0003f0f008 */
[----:B------:R-:W-:Y:S05]  /*0e80*/  @!P0 BRA `(.L_x_8) ;  /* 0xfffffffc00f08947 */ /* 0x000fea000383ffff */
[----:B------:R-:W-:Y:S01]  /*0e90*/  ULDC.64 UR4, c[0x0][0x598] ;  /* 0x0001660000047ab9 */ /* 0x000fe20000000a00 */
[----:B------:R-:W-:Y:S01]  /*0ea0*/  ULDC.64 UR36, c[0x0][0x208] ;  /* 0x0000820000247ab9 */ /* 0x000fe20000000a00 */
[----:B------:R-:W-:-:S04]  /*0eb0*/  ISETP.NE.U32.AND P0, PT, RZ, UR4, PT ;  /* 0x00000004ff007c0c */ /* 0x000fc8000bf05070 */
[----:B------:R-:W-:-:S13]  /*0ec0*/  ISETP.NE.AND.EX P0, PT, RZ, UR5, PT, P0 ;  /* 0x00000005ff007c0c */ /* 0x000fda000bf05300 */
[----:B------:R-:W-:Y:S05]  /*0ed0*/  @!P0 BRA `(.L_x_11) ;  /* 0x00000000001c8947 */ /* 0x000fea0003800000 */
[----:B------:R-:W0:Y:S02]  /*0ee0*/  LDC.64 R4, c[0x0][0x598] ;  /* 0x00016600ff047b82 */ /* 0x000e240000000a00 */
[----:B0-----:R-:W2:Y:S02]  /*0ef0*/  LDG.E.64 R4, desc[UR36][R4.64] ;  /* 0x0000002404047981 */ /* 0x001ea4000c1e1b00 */
[----:B--2---:R-:W-:-:S04]  /*0f00*/  ISETP.NE.U32.AND P0, PT, R4, RZ, PT ;  /* 0x000000ff0400720c */ /* 0x004fc80003f05070 */
[----:B------:R-:W-:-:S13]  /*0f10*/  ISETP.NE.AND.EX P0, PT, R5, RZ, PT, P0 ;  /* 0x000000ff0500720c */ /* 0x000fda0003f05300 */
[----:B------:R-:W-:Y:S05]  /*0f20*/  @!P0 BRA `(.L_x_11) ;  /* 0x0000000000088947 */ /* 0x000fea0003800000 */
[----:B------:R0:W5:Y:S01]  /*0f30*/  LD.E R88, desc[UR36][R4.64] ;  /* 0x0000002404587980 */ /* 0x000162000c101900 */
[----:B------:R-:W-:Y:S05]  /*0f40*/  BRA `(.L_x_12) ;  /* 0x0000000000247947 */ /* 0x000fea0003800000 */
.L_x_11:
[----:B------:R-:W-:Y:S02]  /*0f50*/  ULDC.64 UR4, c[0x0][0x588] ;  /* 0x0001620000047ab9 */ /* 0x000fe40000000a00 */
[----:B------:R-:W-:-:S04]  /*0f60*/  ISETP.NE.U32.AND P0, PT, RZ, UR4, PT ;  /* 0x00000004ff007c0c */ /* 0x000fc8000bf05070 */
[----:B------:R-:W-:-:S13]  /*0f70*/  ISETP.NE.AND.EX P0, PT, RZ, UR5, PT, P0 ;  /* 0x00000005ff007c0c */ /* 0x000fda000bf05300 */
[----:B------:R-:W-:Y:S05]  /*0f80*/  @!P0 BRA `(.L_x_13) ;  /* 0x00000000000c8947 */ /* 0x000fea0003800000 */
[----:B------:R-:W0:Y:S02]  /*0f90*/  LDC.64 R88, c[0x0][0x588] ;  /* 0x00016200ff587b82 */ /* 0x000e240000000a00 */
[----:B0-----:R1:W5:Y:S01]  /*0fa0*/  LDG.E R88, desc[UR36][R88.64] ;  /* 0x0000002458587981 */ /* 0x001362000c1e1900 */
[----:B------:R-:W-:Y:S05]  /*0fb0*/  BRA `(.L_x_12) ;  /* 0x0000000000087947 */ /* 0x000fea0003800000 */
.L_x_13:
[----:B------:R-:W-:Y:S02]  /*0fc0*/  ULDC UR4, c[0x0][0x580] ;  /* 0x0001600000047ab9 */ /* 0x000fe40000000800 */
[----:B------:R-:W-:-:S07]  /*0fd0*/  IMAD.U32 R88, RZ, RZ, UR4 ;  /* 0x00000004ff587e24 */ /* 0x000fce000f8e00ff */
.L_x_12:
[----:B------:R-:W-:Y:S02]  /*0fe0*/  ULDC.64 UR4, c[0x0][0x5a0] ;  /* 0x0001680000047ab9 */ /* 0x000fe40000000a00 */
[----:B------:R-:W-:-:S04]  /*0ff0*/  ISETP.NE.U32.AND P0, PT, RZ, UR4, PT ;  /* 0x00000004ff007c0c */ /* 0x000fc8000bf05070 */
[----:B------:R-:W-:-:S13]  /*1000*/  ISETP.NE.AND.EX P0, PT, RZ, UR5, PT, P0 ;  /* 0x00000005ff007c0c */ /* 0x000fda000bf05300 */
[----:B------:R-:W-:Y:S05]  /*1010*/  @!P0 BRA `(.L_x_14) ;  /* 0x00000000001c8947 */ /* 0x000fea0003800000 */
[----:B0-----:R-:W0:Y:S02]  /*1020*/  LDC.64 R4, c[0x0][0x5a0] ;  /* 0x00016800ff047b82 */ /* 0x001e240000000a00 */
[----:B0-----:R-:W2:Y:S02]  /*1030*/  LDG.E.64 R4, desc[UR36][R4.64] ;  /* 0x0000002404047981 */ /* 0x001ea4000c1e1b00 */
[----:B--2---:R-:W-:-:S04]  /*1040*/  ISETP.NE.U32.AND P0, PT, R4, RZ, PT ;  /* 0x000000ff0400720c */ /* 0x004fc80003f05070 */
[----:B------:R-:W-:-:S13]  /*1050*/  ISETP.NE.AND.EX P0, PT, R5, RZ, PT, P0 ;  /* 0x000000ff0500720c */ /* 0x000fda0003f05300 */
[----:B------:R-:W-:Y:S05]  /*1060*/  @!P0 BRA `(.L_x_14) ;  /* 0x0000000000088947 */ /* 0x000fea0003800000 */
[----:B-1----:R0:W5:Y:S01]  /*1070*/  LD.E R89, desc[UR36][R4.64] ;  /* 0x0000002404597980 */ /* 0x002162000c101900 */
[----:B------:R-:W-:Y:S05]  /*1080*/  BRA `(.L_x_15) ;  /* 0x0000000000247947 */ /* 0x000fea0003800000 */
.L_x_14:
[----:B------:R-:W-:Y:S02]  /*1090*/  ULDC.64 UR4, c[0x0][0x590] ;  /* 0x0001640000047ab9 */ /* 0x000fe40000000a00 */
[----:B------:R-:W-:-:S04]  /*10a0*/  ISETP.NE.U32.AND P0, PT, RZ, UR4, PT ;  /* 0x00000004ff007c0c */ /* 0x000fc8000bf05070 */
[----:B------:R-:W-:-:S13]  /*10b0*/  ISETP.NE.AND.EX P0, PT, RZ, UR5, PT, P0 ;  /* 0x00000005ff007c0c */ /* 0x000fda000bf05300 */
[----:B------:R-:W-:Y:S05]  /*10c0*/  @!P0 BRA `(.L_x_16) ;  /* 0x00000000000c8947 */ /* 0x000fea0003800000 */
[----:B0-----:R-:W1:Y:S02]  /*10d0*/  LDC.64 R4, c[0x0][0x590] ;  /* 0x00016400ff047b82 */ /* 0x001e640000000a00 */
[----:B-1----:R1:W5:Y:S01]  /*10e0*/  LDG.E R89, desc[UR36][R4.64] ;  /* 0x0000002404597981 */ /* 0x002362000c1e1900 */
[----:B------:R-:W-:Y:S05]  /*10f0*/  BRA `(.L_x_15) ;  /* 0x0000000000087947 */ /* 0x000fea0003800000 */
.L_x_16:
[----:B------:R-:W-:Y:S02]  /*1100*/  ULDC UR4, c[0x0][0x584] ;  /* 0x0001610000047ab9 */ /* 0x000fe40000000800 */
[----:B-1----:R-:W-:-:S07]  /*1110*/  IMAD.U32 R89, RZ, RZ, UR4 ;  /* 0x00000004ff597e24 */ /* 0x002fce000f8e00ff */
.L_x_15:
[----:B------:R-:W-:-:S13]  /*1120*/  LOP3.LUT P0, RZ, R0, 0xff, RZ, 0xc0, !PT ;  /* 0x000000ff00ff7812 */ /* 0x000fda000780c0ff */
[----:B------:R-:W-:Y:S05]  /*1130*/  @!P0 EXIT ;  /* 0x000000000000894d */ /* 0x000fea0003800000 */
[----:B------:R-:W-:Y:S01]  /*1140*/  ULDC UR4, c[0x0][0x28c] ;  /* 0x0000a30000047ab9 */ /* 0x000fe20000000800 */
[----:B------:R-:W-:Y:S01]  /*1150*/  LOP3.LUT R105, R19, 0x1, RZ, 0xfc, !PT ;  /* 0x0000000113697812 */ /* 0x000fe200078efcff */
[----:B------:R-:W-:Y:S01]  /*1160*/  UIADD3 UR4, UR4, 0x1f, URZ ;  /* 0x0000001f04047890 */ /* 0x000fe2000fffe03f */
[----:B------:R-:W-:Y:S01]  /*1170*/  UMOV UR38, URZ ;  /* 0x0000003f00267c82 */ /* 0x000fe20008000000 */
[----:B------:R-:W-:Y:S02]  /*1180*/  UMOV UR39, URZ ;  /* 0x0000003f00277c82 */ /* 0x000fe40008000000 */
[----:B------:R-:W-:-:S04]  /*1190*/  USHF.R.S32.HI UR5, URZ, 0x1f, UR4 ;  /* 0x0000001f3f057899 */ /* 0x000fc80008011404 */
[----:B------:R-:W-:-:S04]  /*11a0*/  ULEA.HI UR5, UR5, UR4, URZ, 0x5 ;  /* 0x0000000405057291 */ /* 0x000fc8000f8f283f */
[----:B------:R-:W-:-:S12]  /*11b0*/  USHF.R.S32.HI UR40, URZ, 0x5, UR5 ;  /* 0x000000053f287899 */ /* 0x000fd80008011405 */
.L_x_162:
[----:B------:R-:W-:Y:S01]  /*11c0*/  LOP3.LUT R0, R18, 0x80, RZ, 0xc0, !PT ;  /* 0x0000008012007812 */ /* 0x000fe200078ec0ff */
[----:B------:R-:W2:Y:S01]  /*11d0*/  S2UR UR7, SR_CgaCtaId ;  /* 0x00000000000779c3 */ /* 0x000ea20000008800 */
[----:B------:R-:W-:Y:S02]  /*11e0*/  UMOV UR6, 0x400 ;  /* 0x0000040000067882 */ /* 0x000fe40000000000 */
[----:B------:R-:W-:-:S06]  /*11f0*/  SHF.R.U32.HI R0, RZ, 0x7, R0 ;  /* 0x00000007ff007819 */ /* 0x000fcc0000011600 */
[----:B---3--:R-:W3:Y:S01]  /*1200*/  SHFL.IDX PT, R0, R0, RZ, 0x1f ;  /* 0x00001fff00007589 */ /* 0x008ee200000e0000 */
[----:B--2---:R-:W-:Y:S01]  /*1210*/  ULEA UR6, UR7, UR6, 0x18 ;  /* 0x0000000607067291 */ /* 0x004fe2000f8ec03f */
[----:B---3--:R-:W-:-:S13]  /*1220*/  R2UR UR4, R0 ;  /* 0x00000000000472ca */ /* 0x008fda00000e0000 */
[----:B------:R-:W-:-:S04]  /*1230*/  ULEA.HI UR5, UR4, UR4, URZ, 0x1 ;  /* 0x0000000404057291 */ /* 0x000fc8000f8f083f */
[----:B------:R-:W-:-:S04]  /*1240*/  ULOP3.LUT UR5, UR5, 0x7fffe, URZ, 0xc0, !UPT ;  /* 0x0007fffe05057892 */ /* 0x000fc8000f8ec03f */
[----:B------:R-:W-:-:S03]  /*1250*/  UIADD3 UR5, UR4, -UR5, URZ ;  /* 0x8000000504057290 */ /* 0x000fc6000fffe03f */
[----:B------:R-:W-:Y:S01]  /*1260*/  ULDC UR4, c[0x0][0x28c] ;  /* 0x0000a30000047ab9 */ /* 0x000fe20000000800 */
[----:B------:R-:W-:Y:S01]  /*1270*/  ULEA UR5, UR5, UR6, 0xd ;  /* 0x0000000605057291 */ /* 0x000fe2000f8e683f */
[----:B------:R-:W-:-:S03]  /*1280*/  ISETP.LT.AND P0, PT, RZ, UR4, PT ;  /* 0x00000004ff007c0c */ /* 0x000fc6000bf01270 */
[----:B------:R-:W-:-:S04]  /*1290*/  UIADD3 UR5, UR5, 0x100, URZ ;  /* 0x0000010005057890 */ /* 0x000fc8000fffe03f */
[----:B------:R-:W-:-:S04]  /*12a0*/  USHF.R.U32.HI UR5, URZ, 0x4, UR5 ;  /* 0x000000043f057899 */ /* 0x000fc80008011605 */
[----:B------:R-:W-:Y:S02]  /*12b0*/  ULOP3.LUT UR41, UR5, 0x3fff, URZ, 0xc0, !UPT ;  /* 0x00003fff05297892 */ /* 0x000fe4000f8ec03f */
[----:B01--45:R-:W-:Y:S10]  /*12c0*/  @P0 BRA `(.L_x_17) ;  /* 0x0000000000400947 */ /* 0x033ff40003800000 */
[----:B------:R-:W-:Y:S01]  /*12d0*/  MOV R0, 0x0 ;  /* 0x0000000000007802 */ /* 0x000fe20000000f00 */
[----:B------:R-:W-:Y:S01]  /*12e0*/  ULDC.64 UR4, c[0x4][0x68] ;  /* 0x01001a0000047ab9 */ /* 0x000fe20000000a00 */
[----:B------:R-:W-:Y:S01]  /*12f0*/  ULDC.64 UR6, c[0x4][0x8] ;  /* 0x0100020000067ab9 */ /* 0x000fe20000000a00 */
[----:B01----:R-:W-:Y:S01]  /*1300*/  IMAD.U32 R4, RZ, RZ, UR4 ;  /* 0x00000004ff047e24 */ /* 0x003fe2000f8e00ff */
[----:B------:R0:W1:Y:S01]  /*1310*/  LDC.64 R14, c[0x4][R0] ;  /* 0x01000000000e7b82 */ /* 0x0000620000000a00 */
[----:B------:R-:W-:Y:S01]  /*1320*/  IMAD.U32 R5, RZ, RZ, UR5 ;  /* 0x00000005ff057e24 */ /* 0x000fe2000f8e00ff */
[----:B------:R-:W-:Y:S01]  /*1330*/  ULDC.64 UR4, c[0x4][0x70] ;  /* 0x01001c0000047ab9 */ /* 0x000fe20000000a00 */
[----:B------:R-:W-:Y:S02]  /*1340*/  IMAD.U32 R10, RZ, RZ, UR6 ;  /* 0x00000006ff0a7e24 */ /* 0x000fe4000f8e00ff */
[----:B------:R-:W-:Y:S02]  /*1350*/  IMAD.U32 R6, RZ, RZ, UR4 ;  /* 0x00000004ff067e24 */ /* 0x000fe4000f8e00ff */
[----:B------:R-:W-:-:S02]  /*1360*/  IMAD.U32 R7, RZ, RZ, UR5 ;  /* 0x00000005ff077e24 */ /* 0x000fc4000f8e00ff */
[----:B------:R-:W-:Y:S02]  /*1370*/  IMAD.U32 R11, RZ, RZ, UR7 ;  /* 0x00000007ff0b7e24 */ /* 0x000fe4000f8e00ff */
[----:B------:R-:W-:Y:S02]  /*1380*/  IMAD.MOV.U32 R8, RZ, RZ, 0x1e1 ;  /* 0x000001e1ff087424 */ /* 0x000fe400078e00ff */
[----:B------:R-:W-:Y:S02]  /*1390*/  IMAD.MOV.U32 R12, RZ, RZ, 0x1 ;  /* 0x00000001ff0c7424 */ /* 0x000fe400078e00ff */
[----:B0-----:R-:W-:-:S07]  /*13a0*/  IMAD.MOV.U32 R13, RZ, RZ, RZ ;  /* 0x000000ffff0d7224 */ /* 0x001fce00078e00ff */
[----:B------:R-:W-:-:S07]  /*13b0*/  LEPC R20, `(.L_x_17) ;  /* 0x000000001014794e */ /* 0x000fce0000000000 */
[----:B-1---5:R-:W-:Y:S05]  /*13c0*/  CALL.ABS.NOINC R14 ;  /* 0x000000000e007343 */ /* 0x022fea0003c00000 */
.L_x_17:
[----:B------:R-:W-:-:S13]  /*13d0*/  ISETP.NE.AND P0, PT, R105, 0x3, PT ;  /* 0x000000036900780c */ /* 0x000fda0003f05270 */
[----:B------:R-:W-:Y:S05]  /*13e0*/  @!P0 BRA `(.L_x_18) ;  /* 0x0000000000048947 */ /* 0x000fea0003800000 */
[----:B------:R-:W-:Y:S01]  /*13f0*/  BPT.TRAP 0x1 ;  /* 0x000000040000795c */ /* 0x000fe20000300000 */
.L_x_18:
[----:B------:R-:W2:Y:S01]  /*1400*/  S2UR UR5, SR_CgaCtaId ;  /* 0x00000000000579c3 */ /* 0x000ea20000008800 */
[----:B------:R-:W-:Y:S01]  /*1410*/  UMOV UR4, 0x400 ;  /* 0x0000040000047882 */ /* 0x000fe20000000000 */
[----:B------:R-:W-:Y:S02]  /*1420*/  IMAD.U32 R0, RZ, RZ, UR38 ;  /* 0x00000026ff007e24 */ /* 0x000fe4000f8e00ff */
[----:B------:R-:W-:-:S03]  /*1430*/  IMAD.U32 R3, RZ, RZ, UR39 ;  /* 0x00000027ff037e24 */ /* 0x000fc6000f8e00ff */
[----:B------:R-:W-:Y:S01]  /*1440*/  SHF.L.U32 R0, R0, 0x1f, RZ ;  /* 0x0000001f00007819 */ /* 0x000fe200000006ff */
[----:B--2---:R-:W-:-:S06]  /*1450*/  ULEA UR4, UR5, UR4, 0x18 ;  /* 0x0000000405047291 */ /* 0x004fcc000f8ec03f */
[----:B------:R-:W-:-:S04]  /*1460*/  IMAD.U32 R6, RZ, RZ, UR4 ;  /* 0x00000004ff067e24 */ /* 0x000fc8000f8e00ff */
[----:B------:R-:W-:-:S04]  /*1470*/  IMAD R3, R3, 0x8, R6 ;  /* 0x0000000803037824 */ /* 0x000fc800078e0206 */
[----:B------:R2:W3:Y:S01]  /*1480*/  SYNCS.PHASECHK.TRANS64.TRYWAIT P1, [R3+URZ], R0 ;  /* 0x00000000030075a7 */ /* 0x0004e2000802017f */
[----:B------:R-:W-:Y:S05]  /*1490*/  @!P0 BRA `(.L_x_19) ;  /* 0x0000000000048947 */ /* 0x000fea0003800000 */
[----:B------:R-:W-:Y:S01]  /*14a0*/  BPT.TRAP 0x1 ;  /* 0x000000040000795c */ /* 0x000fe20000300000 */
.L_x_19:
[----:B---3--:R-:W-:Y:S05]  /*14b0*/  @P1 BRA `(.L_x_20) ;  /* 0x0000000000081947 */ /* 0x008fea0003800000 */
[----:B------:R-:W3:Y:S02]  /*14c0*/  SYNCS.PHASECHK.TRANS64.TRYWAIT P1, [R3+URZ], R0 ;  /* 0x00000000030075a7 */ /* 0x000ee4000802017f */
[----:B---3--:R-:W-:Y:S05]  /*14d0*/  @!P1 BRA `(.L_x_21) ;  /* 0x0000007000d09947 */ /* 0x008fea0003800000 */
.L_x_20:
[----:B------:R-:W-:-:S04]  /*14e0*/  UISETP.LT.AND UP0, UPT, UR40, 0x1, UPT ;  /* 0x000000012800788c */ /* 0x000fc8000bf01270 */
[----:B------:R-:W-:-:S06]  /*14f0*/  USEL UR4, UR40, 0x1, UP0 ;  /* 0x0000000128047887 */ /* 0x000fcc0008000000 */
[----:B--23--:R-:W-:Y:S01]  /*1500*/  IMAD.U32 R0, RZ, RZ, UR4 ;  /* 0x00000004ff007e24 */ /* 0x00cfe2000f8e00ff */
[----:B------:R-:W-:Y:S05]  /*1510*/  WARPSYNC.ALL ;  /* 0x0000000000007948 */ /* 0x000fea0003800000 */
[----:B------:R-:W-:-:S04]  /*1520*/  IADD3 R0, -R0, UR40, RZ ;  /* 0x0000002800007c10 */ /* 0x000fc8000fffe1ff */
[----:B------:R-:W-:Y:S02]  /*1530*/  ISETP.GE.AND P1, PT, R0, 0x1, PT ;  /* 0x000000010000780c */ /* 0x000fe40003f26270 */
[----:B------:R-:W-:Y:S01]  /*1540*/  R2UR UR4, R6 ;  /* 0x00000000060472ca */ /* 0x000fe200000e0000 */
[----:B------:R-:W-:Y:S01]  /*1550*/  WARPGROUP.ARRIVE ;  /* 0x00000000000079c5 */ /* 0x000fe20000000000 */
[----:B------:R-:W-:Y:S01]  /*1560*/  UMOV UR9, 0x40000040 ;  /* 0x4000004000097882 */ /* 0x000fe20000000000 */
[----:B------:R-:W-:-:S10]  /*1570*/  UMOV UR11, 0x40000040 ;  /* 0x40000040000b7882 */ /* 0x000fd40000000000 */
[----:B------:R-:W-:-:S04]  /*1580*/  UIADD3 UR4, UR4, 0x28100, URZ ;  /* 0x0002810004047890 */ /* 0x000fc8000fffe03f */
[----:B------:R-:W-:-:S04]  /*1590*/  USHF.R.U32.HI UR4, URZ, 0x4, UR4 ;  /* 0x000000043f047899 */ /* 0x000fc80008011604 */
[----:B------:R-:W-:Y:S02]  /*15a0*/  ULOP3.LUT UR5, UR4, 0x3fff, URZ, 0xc0, !UPT ;  /* 0x00003fff04057892 */ /* 0x000fe4000f8ec03f */
[----:B------:R-:W-:Y:S02]  /*15b0*/  ULOP3.LUT UR4, UR41, 0x10000, URZ, 0xfc, !UPT ;  /* 0x0001000029047892 */ /* 0x000fe4000f8efc3f */
[----:B------:R-:W-:Y:S02]  /*15c0*/  ULOP3.LUT UR5, UR5, 0x10000, URZ, 0xfc, !UPT ;  /* 0x0001000005057892 */ /* 0x000fe4000f8efc3f */
[----:B------:R-:W-:Y:S02]  /*15d0*/  ULEA UR7, UR39, UR4, 0xb ;  /* 0x0000000427077291 */ /* 0x000fe4000f8e583f */
[----:B------:R-:W-:Y:S02]  /*15e0*/  ULEA UR6, UR39, UR5, 0x9 ;  /* 0x0000000527067291 */ /* 0x000fe4000f8e483f */
[----:B------:R-:W-:-:S03]  /*15f0*/  UIADD3 UR12, UR7, 0x400, URZ ;  /* 0x00000400070c7890 */ /* 0x000fc6000fffe03f */
[----:B------:R-:W-:Y:S02]  /*1600*/  UMOV UR8, UR7 ;  /* 0x0000000700087c82 */ /* 0x000fe40008000000 */
[----:B------:R-:W-:Y:S02]  /*1610*/  UMOV UR10, UR6 ;  /* 0x00000006000a7c82 */ /* 0x000fe40008000000 */
[----:B------:R-:W-:Y:S01]  /*1620*/  HGMMA.64x64x8.F32.TF32 R56, gdesc[UR8], RZ, !UPT, gsb0 ;  /* 0x04e00000083879f0 */ /* 0x000fe2000c0028ff */
[----:B------:R-:W-:Y:S01]  /*1630*/  UMOV UR8, UR12 ;  /* 0x0000000c00087c82 */ /* 0x000fe20008000000 */
[----:B------:R-:W-:Y:S01]  /*1640*/  UMOV UR9, 0x40000040 ;  /* 0x4000004000097882 */ /* 0x000fe20000000000 */
[----:B------:R-:W-:Y:S01]  /*1650*/  UIADD3 UR12, UR7, 0x402, URZ ;  /* 0x00000402070c7890 */ /* 0x000fe2000fffe03f */
[----:B------:R-:W-:Y:S02]  /*1660*/  WARPGROUP.DEPBAR.LE gsb0, 0x0 ;  /* 0x00008000000079c5 */ /* 0x000fe40000010000 */
[----:B------:R-:W-:-:S06]  /*1670*/  WARPGROUP.ARRIVE ;  /* 0x00000000000079c5 */ /* 0x000fcc0000000000 */
[----:B------:R-:W-:Y:S01]  /*1680*/  HGMMA.64x64x8.F32.TF32 R24, gdesc[UR8], RZ, !UPT, gsb0 ;  /* 0x04e00000081879f0 */ /* 0x000fe2000c0028ff */
[----:B------:R-:W-:Y:S02]  /*1690*/  UIADD3 UR8, UR7, 0x2, URZ ;  /* 0x0000000207087890 */ /* 0x000fe4000fffe03f */
[----:B------:R-:W-:Y:S01]  /*16a0*/  UIADD3 UR10, UR6, 0x2, URZ ;  /* 0x00000002060a7890 */ /* 0x000fe2000fffe03f */
[----:B------:R-:W-:Y:S01]  /*16b0*/  UMOV UR9, 0x40000040 ;  /* 0x4000004000097882 */ /* 0x000fe20000000000 */
[----:B------:R-:W-:Y:S01]  /*16c0*/  UMOV UR11, 0x40000040 ;  /* 0x40000040000b7882 */ /* 0x000fe20000000000 */
[----:B------:R-:W-:Y:S02]  /*16d0*/  WARPGROUP.DEPBAR.LE gsb0, 0x0 ;  /* 0x00008000000079c5 */ /* 0x000fe40000010000 */
[----:B------:R-:W-:-:S06]  /*16e0*/  WARPGROUP.ARRIVE ;  /* 0x00000000000079c5 */ /* 0x000fcc0000000000 */
[----:B------:R-:W-:Y:S01]  /*16f0*/  HGMMA.64x64x8.F32.TF32 R56, gdesc[UR8], R56, gsb0 ;  /* 0x04e00000083879f0 */ /* 0x000fe20008002838 */
[----:B------:R-:W-:Y:S01]  /*1700*/  UMOV UR8, UR12 ;  /* 0x0000000c00087c82 */ /* 0x000fe20008000000 */
[----:B------:R-:W-:Y:S01]  /*1710*/  UMOV UR9, 0x40000040 ;  /* 0x4000004000097882 */ /* 0x000fe20000000000 */
[----:B------:R-:W-:Y:S01]  /*1720*/  UIADD3 UR12, UR7, 0x404, URZ ;  /* 0x00000404070c7890 */ /* 0x000fe2000fffe03f */
[----:B------:R-:W-:Y:S02]  /*1730*/  WARPGROUP.DEPBAR.LE gsb0, 0x0 ;  /* 0x00008000000079c5 */ /* 0x000fe40000010000 */
[----:B------:R-:W-:-:S06]  /*1740*/  WARPGROUP.ARRIVE ;  /* 0x00000000000079c5 */ /* 0x000fcc0000000000 */
[----:B------:R-:W-:Y:S01]  /*1750*/  HGMMA.64x64x8.F32.TF32 R24, gdesc[UR8], R24, gsb0 ;  /* 0x04e00000081879f0 */ /* 0x000fe20008002818 */
        /* <DEDUP_REMOVED lines=9> */
[----:B------:R-:W-:Y:S02]  /*17f0*/  WARPGROUP.DEPBAR.LE gsb0, 0x0 ;  /* 0x00008000000079c5 */ /* 0x000fe40000010000 */
[----:B------:R-:W-:-:S06]  /*1800*/  WARPGROUP.ARRIVE ;  /* 0x00000000000079c5 */ /* 0x000fcc0000000000 */
[----:B------:R-:W-:Y:S01]  /*1810*/  HGMMA.64x64x8.F32.TF32 R24, gdesc[UR8], R24, gsb0 ;  /* 0x04e00000081879f0 */ /* 0x000fe20008002818 */
[----:B------:R-:W-:Y:S02]  /*1820*/  UIADD3 UR8, UR7, 0x6, URZ ;  /* 0x0000000607087890 */ /* 0x000fe4000fffe03f */
[----:B------:R-:W-:Y:S01]  /*1830*/  UIADD3 UR10, UR6, 0x6, URZ ;  /* 0x00000006060a7890 */ /* 0x000fe2000fffe03f */
[----:B------:R-:W-:Y:S01]  /*1840*/  UMOV UR9, 0x40000040 ;  /* 0x4000004000097882 */ /* 0x000fe20000000000 */
[----:B------:R-:W-:Y:S01]  /*1850*/  UMOV UR11, 0x40000040 ;  /* 0x40000040000b7882 */ /* 0x000fe20000000000 */
[----:B------:R-:W-:Y:S01]  /*1860*/  UIADD3 UR7, UR7, 0x406, URZ ;  /* 0x0000040607077890 */ /* 0x000fe2000fffe03f */
[----:B------:R-:W-:Y:S02]  /*1870*/  WARPGROUP.DEPBAR.LE gsb0, 0x0 ;  /* 0x00008000000079c5 */ /* 0x000fe40000010000 */
[----:B------:R-:W-:-:S06]  /*1880*/  WARPGROUP.ARRIVE ;  /* 0x00000000000079c5 */ /* 0x000fcc0000000000 */
[----:B------:R-:W-:Y:S01]  /*1890*/  HGMMA.64x64x8.F32.TF32 R56, gdesc[UR8], R56, gsb0 ;  /* 0x04e00000083879f0 */ /* 0x000fe20008002838 */
[----:B------:R-:W-:Y:S01]  /*18a0*/  UMOV UR8, UR7 ;  /* 0x0000000700087c82 */ /* 0x000fe20008000000 */
[----:B------:R-:W-:Y:S01]  /*18b0*/  UMOV UR9, 0x40000040 ;  /* 0x4000004000097882 */ /* 0x000fe20000000000 */
[----:B------:R-:W-:Y:S02]  /*18c0*/  WARPGROUP.DEPBAR.LE gsb0, 0x0 ;  /* 0x00008000000079c5 */ /* 0x000fe40000010000 */
[----:B------:R-:W-:-:S06]  /*18d0*/  WARPGROUP.ARRIVE ;  /* 0x00000000000079c5 */ /* 0x000fcc0000000000 */
[----:B------:R-:W-:Y:S03]  /*18e0*/  HGMMA.64x64x8.F32.TF32 R24, gdesc[UR8], R24, gsb0 ;  /* 0x04e00000081879f0 */ /* 0x000fe60008002818 */
[----:B------:R-:W-:Y:S02]  /*18f0*/  WARPGROUP.DEPBAR.LE gsb0, 0x0 ;  /* 0x00008000000079c5 */ /* 0x000fe40000010000 */
[----:B------:R-:W-:Y:S05]  /*1900*/  @!P1 BRA `(.L_x_22) ;  /* 0x0000000400849947 */ /* 0x000fea0003800000 */
[----:B------:R-:W-:Y:S02]  /*1910*/  UIADD3 UR6, UR39, 0x1, URZ ;  /* 0x0000000127067890 */ /* 0x000fe4000fffe03f */
[----:B------:R-:W-:Y:S02]  /*1920*/  IMAD.U32 R3, RZ, RZ, UR39 ;  /* 0x00000027ff037e24 */ /* 0x000fe4000f8e00ff */
[----:B------:R-:W-:-:S04]  /*1930*/  UISETP.NE.AND UP0, UPT, UR6, 0x5, UPT ;  /* 0x000000050600788c */ /* 0x000fc8000bf05270 */
[----:B------:R-:W-:Y:S02]  /*1940*/  USEL UR7, URZ, 0x1, UP0 ;  /* 0x000000013f077887 */ /* 0x000fe40008000000 */
[----:B------:R-:W-:Y:S02]  /*1950*/  USEL UR6, UR6, URZ, UP0 ;  /* 0x0000003f06067287 */ /* 0x000fe40008000000 */
[----:B------:R-:W-:-:S06]  /*1960*/  ULOP3.LUT UR7, UR38, UR7, URZ, 0x3c, !UPT ;  /* 0x0000000726077292 */ /* 0x000fcc000f8e3c3f */
[----:B------:R-:W-:-:S07]  /*1970*/  IMAD.U32 R7, RZ, RZ, UR7 ;  /* 0x00000007ff077e24 */ /* 0x000fce000f8e00ff */
.L_x_29:
[----:B------:R-:W-:Y:S05]  /*1980*/  @!P0 BRA `(.L_x_23) ;  /* 0x0000000000048947 */ /* 0x000fea0003800000 */
[----:B------:R-:W-:Y:S01]  /*1990*/  BPT.TRAP 0x1 ;  /* 0x000000040000795c */ /* 0x000fe20000300000 */
.L_x_23:
[----:B------:R-:W2:Y:S01]  /*19a0*/  S2UR UR8, SR_CgaCtaId ;  /* 0x00000000000879c3 */ /* 0x000ea20000008800 */
[----:B------:R-:W-:Y:S01]  /*19b0*/  UMOV UR7, 0x400 ;  /* 0x0000040000077882 */ /* 0x000fe20000000000 */
[----:B01----:R-:W-:Y:S01]  /*19c0*/  IMAD.U32 R5, RZ, RZ, UR6 ;  /* 0x00000006ff057e24 */ /* 0x003fe2000f8e00ff */
[----:B------:R-:W-:Y:S01]  /*19d0*/  SHF.L.U32 R4, R7, 0x1f, RZ ;  /* 0x0000001f07047819 */ /* 0x000fe200000006ff */
[----:B--2---:R-:W-:-:S06]  /*19e0*/  ULEA UR7, UR8, UR7, 0x18 ;  /* 0x0000000708077291 */ /* 0x004fcc000f8ec03f */
[----:B------:R-:W-:-:S04]  /*19f0*/  IMAD.U32 R6, RZ, RZ, UR7 ;  /* 0x00000007ff067e24 */ /* 0x000fc8000f8e00ff */
[----:B------:R-:W-:-:S04]  /*1a00*/  IMAD R5, R5, 0x8, R6 ;  /* 0x0000000805057824 */ /* 0x000fc800078e0206 */
[----:B------:R0:W1:Y:S01]  /*1a10*/  SYNCS.PHASECHK.TRANS64.TRYWAIT P1, [R5+URZ], R4 ;  /* 0x00000004050075a7 */ /* 0x000062000802017f */
[----:B------:R-:W-:Y:S05]  /*1a20*/  @!P0 BRA `(.L_x_24) ;  /* 0x0000000000048947 */ /* 0x000fea0003800000 */
[----:B------:R-:W-:Y:S01]  /*1a30*/  BPT.TRAP 0x1 ;  /* 0x000000040000795c */ /* 0x000fe20000300000 */
.L_x_24:
[----:B-1----:R-:W-:Y:S05]  /*1a40*/  @P1 BRA `(.L_x_25) ;  /* 0x0000000000081947 */ /* 0x002fea0003800000 */
[----:B------:R-:W1:Y:S02]  /*1a50*/  SYNCS.PHASECHK.TRANS64.TRYWAIT P1, [R5+URZ], R4 ;  /* 0x00000004050075a7 */ /* 0x000e64000802017f */
[----:B-1----:R-:W-:Y:S05]  /*1a60*/  @!P1 BRA `(.L_x_26) ;  /* 0x0000006c00809947 */ /* 0x002fea0003800000 */
.L_x_25:
[----:B------:R-:W-:Y:S01]  /*1a70*/  ULEA UR7, UR6, UR5, 0x9 ;  /* 0x0000000506077291 */ /* 0x000fe2000f8e483f */
[----:B------:R-:W-:Y:S01]  /*1a80*/  WARPGROUP.ARRIVE ;  /* 0x00000000000079c5 */ /* 0x000fe20000000000 */
[----:B------:R-:W-:Y:S01]  /*1a90*/  ULEA UR12, UR6, UR4, 0xb ;  /* 0x00000004060c7291 */ /* 0x000fe2000f8e583f */
[----:B------:R-:W-:Y:S01]  /*1aa0*/  UMOV UR11, 0x40000040 ;  /* 0x40000040000b7882 */ /* 0x000fe20000000000 */
[----:B------:R-:W-:Y:S02]  /*1ab0*/  UMOV UR9, 0x40000040 ;  /* 0x4000004000097882 */ /* 0x000fe40000000000 */
[----:B------:R-:W-:Y:S01]  /*1ac0*/  UIADD3 UR13, UR12, 0x400, URZ ;  /* 0x000004000c0d7890 */ /* 0x000fe2000fffe03f */
[----:B------:R-:W-:Y:S02]  /*1ad0*/  UMOV UR10, UR7 ;  /* 0x00000007000a7c82 */ /* 0x000fe40008000000 */
[----:B------:R-:W-:Y:S02]  /*1ae0*/  UMOV UR8, UR12 ;  /* 0x0000000c00087c82 */ /* 0x000fe40008000000 */
[----:B------:R-:W-:Y:S01]  /*1af0*/  HGMMA.64x64x8.F32.TF32 R56, gdesc[UR8], R56, gsb0 ;  /* 0x04e00000083879f0 */ /* 0x000fe20008002838 */
[----:B------:R-:W-:Y:S01]  /*1b00*/  UMOV UR9, 0x40000040 ;  /* 0x4000004000097882 */ /* 0x000fe20000000000 */
[----:B------:R-:W-:Y:S01]  /*1b10*/  UMOV UR8, UR13 ;  /* 0x0000000d00087c82 */ /* 0x000fe20008000000 */
[----:B------:R-:W-:Y:S01]  /*1b20*/  UIADD3 UR13, UR12, 0x402, URZ ;  /* 0x000004020c0d7890 */ /* 0x000fe2000fffe03f */
[----:B------:R-:W-:-:S02]  /*1b30*/  WARPGROUP.DEPBAR.LE gsb0, 0x0 ;  /* 0x00008000000079c5 */ /* 0x000fc40000010000 */
        /* <DEDUP_REMOVED lines=42> */
[----:B------:R-:W-:Y:S01]  /*1de0*/  BPT.TRAP 0x1 ;  /* 0x000000040000795c */ /* 0x000fe20000300000 */
.L_x_27:
[----:B------:R-:W-:-:S13]  /*1df0*/  ISETP.NE.AND P1, PT, R104, RZ, PT ;  /* 0x000000ff6800720c */ /* 0x000fda0003f25270 */
[----:B01----:R-:W-:-:S04]  /*1e00*/  @P1 IMAD R4, R3, 0x8, R6 ;  /* 0x0000000803041824 */ /* 0x003fc800078e0206 */
[----:B------:R-:W-:-:S05]  /*1e10*/  @P1 VIADD R5, R4, 0x28 ;  /* 0x0000002804051836 */ /* 0x000fca0000000000 */
[----:B------:R-:W-:-:S04]  /*1e20*/  @P1 PRMT R5, R22, 0x654, R5 ;  /* 0x0000065416051816 */ /* 0x000fc80000000005 */
[----:B------:R0:W-:Y:S01]  /*1e30*/  @P1 SYNCS.ARRIVE.TRANS64.RED.A1T0 RZ, [R5+URZ], RZ ;  /* 0x000000ff05ff19a7 */ /* 0x0001e2000810043f */
[----:B------:R-:W-:-:S13]  /*1e40*/  ISETP.GT.U32.AND P1, PT, R19, 0x1, PT ;  /* 0x000000011300780c */ /* 0x000fda0003f24070 */
[----:B0-----:R-:W-:Y:S05]  /*1e50*/  @P1 BRA `(.L_x_28) ;  /* 0x0000000000041947 */ /* 0x001fea0003800000 */
[----:B------:R-:W-:Y:S01]  /*1e60*/  BPT.TRAP 0x1 ;  /* 0x000000040000795c */ /* 0x000fe20000300000 */
.L_x_28:
[----:B------:R-:W-:Y:S01]  /*1e70*/  UIADD3 UR6, UR6, 0x1, URZ ;  /* 0x0000000106067890 */ /* 0x000fe2000fffe03f */
[C---:B------:R-:W-:Y:S01]  /*1e80*/  ISETP.GT.AND P2, PT, R0.reuse, 0x1, PT ;  /* 0x000000010000780c */ /* 0x040fe20003f44270 */
[----:B------:R-:W-:Y:S02]  /*1e90*/  VIADD R3, R3, 0x1 ;  /* 0x0000000103037836 */ /* 0x000fe40000000000 */
[----:B------:R-:W-:Y:S01]  /*1ea0*/  UISETP.NE.AND UP0, UPT, UR6, 0x5, UPT ;  /* 0x000000050600788c */ /* 0x000fe2000bf05270 */
[----:B------:R-:W-:Y:S02]  /*1eb0*/  VIADD R0, R0, 0xffffffff ;  /* 0xffffffff00007836 */ /* 0x000fe40000000000 */
[C---:B------:R-:W-:Y:S01]  /*1ec0*/  ISETP.NE.AND P1, PT, R3.reuse, 0x5, PT ;  /* 0x000000050300780c */ /* 0x040fe20003f25270 */
[----:B------:R-:W-:Y:S02]  /*1ed0*/  USEL UR7, URZ, 0x1, UP0 ;  /* 0x000000013f077887 */ /* 0x000fe40008000000 */
[----:B------:R-:W-:Y:S01]  /*1ee0*/  USEL UR6, UR6, URZ, UP0 ;  /* 0x0000003f06067287 */ /* 0x000fe20008000000 */
[----:B------:R-:W-:-:S03]  /*1ef0*/  SEL R3, R3, RZ, P1 ;  /* 0x000000ff03037207 */ /* 0x000fc60000800000 */
[----:B------:R-:W-:Y:S01]  /*1f00*/  LOP3.LUT R7, R7, UR7, RZ, 0x3c, !PT ;  /* 0x0000000707077c12 */ /* 0x000fe2000f8e3cff */
[----:B------:R-:W-:Y:S07]  /*1f10*/  @P2 BRA `(.L_x_29) ;  /* 0xfffffff800982947 */ /* 0x000fee000383ffff */
.L_x_22:
[----:B------:R-:W2:Y:S02]  /*1f20*/  LDC R0, c[0x0][0x28c] ;  /* 0x0000a300ff007b82 */ /* 0x000ea40000000800 */
[----:B--2---:R-:W-:-:S13]  /*1f30*/  ISETP.GE.AND P1, PT, R0, 0x1, PT ;  /* 0x000000010000780c */ /* 0x004fda0003f26270 */
[----:B------:R-:W-:Y:S05]  /*1f40*/  @!P1 BRA `(.L_x_30) ;  /* 0x0000000000509947 */ /* 0x000fea0003800000 */
[----:B------:R-:W-:Y:S05]  /*1f50*/  @!P0 BRA `(.L_x_31) ;  /* 0x0000000000048947 */ /* 0x000fea0003800000 */
[----:B------:R-:W-:Y:S01]  /*1f60*/  BPT.TRAP 0x1 ;  /* 0x000000040000795c */ /* 0x000fe20000300000 */
.L_x_31:
[----:B------:R-:W-:Y:S01]  /*1f70*/  ISETP.NE.AND P1, PT, R104, RZ, PT ;  /* 0x000000ff6800720c */ /* 0x000fe20003f25270 */
[----:B------:R-:W-:Y:S01]  /*1f80*/  BSSY B0, `(.L_x_32) ;  /* 0x000000e000007945 */ /* 0x000fe20003800000 */
[----:B------:R-:W-:-:S11]  /*1f90*/  ISETP.GT.U32.AND P0, PT, R19, 0x1, PT ;  /* 0x000000011300780c */ /* 0x000fd60003f04070 */
[----:B------:R-:W-:Y:S05]  /*1fa0*/  @!P1 BRA `(.L_x_33) ;  /* 0x00000000002c9947 */ /* 0x000fea0003800000 */
[----:B------:R-:W-:-:S04]  /*1fb0*/  UISETP.LT.AND UP0, UPT, UR40, 0x1, UPT ;  /* 0x000000012800788c */ /* 0x000fc8000bf01270 */
[----:B------:R-:W-:-:S04]  /*1fc0*/  USEL UR6, UR40, 0x1, UP0 ;  /* 0x0000000128067887 */ /* 0x000fc80008000000 */
[----:B------:R-:W-:-:S04]  /*1fd0*/  UIADD3 UR6, UR39, UR40, -UR6 ;  /* 0x0000002827067290 */ /* 0x000fc8000fffe806 */
[----:B------:R-:W-:-:S04]  /*1fe0*/  UIMAD.WIDE.U32 UR4, UR6, -0x33333333, URZ ;  /* 0xcccccccd060478a5 */ /* 0x000fc8000f8e003f */
[----:B------:R-:W-:-:S04]  /*1ff0*/  USHF.R.U32.HI UR4, URZ, 0x2, UR5 ;  /* 0x000000023f047899 */ /* 0x000fc80008011605 */
[----:B------:R-:W-:-:S06]  /*2000*/  UIMAD UR6, UR4, -0x5, UR6 ;  /* 0xfffffffb040678a4 */ /* 0x000fcc000f8e0206 */
[----:B------:R-:W-:-:S04]  /*2010*/  IMAD.U32 R3, RZ, RZ, UR6 ;  /* 0x00000006ff037e24 */ /* 0x000fc8000f8e00ff */
[----:B------:R-:W-:-:S04]  /*2020*/  IMAD R0, R3, 0x8, R6 ;  /* 0x0000000803007824 */ /* 0x000fc800078e0206 */
[----:B------:R-:W-:-:S05]  /*2030*/  VIADD R3, R0, 0x28 ;  /* 0x0000002800037836 */ /* 0x000fca0000000000 */
[----:B------:R-:W-:-:S04]  /*2040*/  PRMT R3, R22, 0x654, R3 ;  /* 0x0000065416037816 */ /* 0x000fc80000000003 */
[----:B------:R2:W-:Y:S03]  /*2050*/  SYNCS.ARRIVE.TRANS64.RED.A1T0 RZ, [R3+URZ], RZ ;  /* 0x000000ff03ff79a7 */ /* 0x0005e6000810043f */
.L_x_33:
[----:B------:R-:W-:Y:S05]  /*2060*/  BSYNC B0 ;  /* 0x0000000000007941 */ /* 0x000fea0003800000 */
.L_x_32:
[----:B------:R-:W-:Y:S05]  /*2070*/  @P0 BRA `(.L_x_30) ;  /* 0x0000000000040947 */ /* 0x000fea0003800000 */
[----:B------:R-:W-:Y:S01]  /*2080*/  BPT.TRAP 0x1 ;  /* 0x000000040000795c */ /* 0x000fe20000300000 */
.L_x_30:
[----:B------:R-:W3:Y:S01]  /*2090*/  LDC R6, c[0x0][0x288] ;  /* 0x0000a200ff067b82 */ /* 0x000ee20000000800 */
[--C-:B------:R-:W-:Y:S01]  /*20a0*/  SHF.R.U32.HI R0, RZ, 0x2, R18.reuse ;  /* 0x00000002ff007819 */ /* 0x100fe20000011612 */
[----:B------:R-:W-:Y:S01]  /*20b0*/  IMAD.SHL.U32 R9, R90, 0x40, RZ ;  /* 0x000000405a097824 */ /* 0x000fe200078e00ff */
[----:B01----:R-:W-:Y:S01]  /*20c0*/  SHF.R.U32.HI R5, RZ, 0x7, R18 ;  /* 0x00000007ff057819 */ /* 0x003fe20000011612 */
[----:B------:R-:W-:Y:S01]  /*20d0*/  UIADD3 UR39, UR40, UR39, URZ ;  /* 0x0000002728277290 */ /* 0x000fe2000fffe03f */
[----:B--2---:R-:W-:Y:S01]  /*20e0*/  LOP3.LUT R3, R0, 0x7, RZ, 0xc0, !PT ;  /* 0x0000000700037812 */ /* 0x004fe200078ec0ff */
[C---:B------:R-:W-:Y:S01]  /*20f0*/  IMAD.SHL.U32 R90, R18.reuse, 0x2, RZ ;  /* 0x00000002125a7824 */ /* 0x040fe200078e00ff */
[----:B------:R-:W-:Y:S01]  /*2100*/  LOP3.LUT R0, R5, 0x1, RZ, 0xc0, !PT ;  /* 0x0000000105007812 */ /* 0x000fe200078ec0ff */
[----:B------:R-:W-:Y:S01]  /*2110*/  UISETP.GT.U32.AND UP0, UPT, UR39, 0x4, UPT ;  /* 0x000000042700788c */ /* 0x000fe2000bf04070 */
[C---:B------:R-:W-:Y:S01]  /*2120*/  LOP3.LUT R4, R18.reuse, 0x60, RZ, 0xc0, !PT ;  /* 0x0000006012047812 */ /* 0x040fe200078ec0ff */
[----:B------:R-:W-:Y:S01]  /*2130*/  ULDC UR7, c[0x0][0x284] ;  /* 0x0000a10000077ab9 */ /* 0x000fe20000000800 */
[----:B------:R-:W-:Y:S01]  /*2140*/  LOP3.LUT R5, R18, 0x3, RZ, 0xc0, !PT ;  /* 0x0000000312057812 */ /* 0x000fe200078ec0ff */
[----:B------:R-:W-:Y:S01]  /*2150*/  IMAD.SHL.U32 R8, R0, 0x40, RZ ;  /* 0x0000004000087824 */ /* 0x000fe200078e00ff */
[----:B------:R-:W-:Y:S01]  /*2160*/  SHF.R.U32.HI R4, RZ, 0x1, R4 ;  /* 0x00000001ff047819 */ /* 0x000fe20000011604 */
[----:B------:R-:W-:Y:S01]  /*2170*/  UISETP.LT.U32.AND UP0, UPT, UR40, 0x5, UP0 ;  /* 0x000000052800788c */ /* 0x000fe20008701070 */
[----:B------:R-:W-:Y:S01]  /*2180*/  SHF.R.S32.HI R21, RZ, 0x1f, R23 ;  /* 0x0000001fff157819 */ /* 0x000fe20000011417 */
[----:B------:R-:W-:Y:S01]  /*2190*/  UISETP.GE.U32.AND UP1, UPT, UR40, 0x5, UPT ;  /* 0x000000052800788c */ /* 0x000fe2000bf26070 */
[--C-:B------:R-:W-:Y:S01]  /*21a0*/  IADD3 R7, RZ, -R4, -R3.reuse ;  /* 0x80000004ff077210 */ /* 0x100fe20007ffe803 */
[----:B------:R-:W-:Y:S01]  /*21b0*/  ULDC.64 UR8, c[0x0][0x5d0] ;  /* 0x0001740000087ab9 */ /* 0x000fe20000000a00 */
[----:B------:R-:W-:Y:S01]  /*21c0*/  LOP3.LUT R3, R8, 0x40, R3, 0xe2, !PT ;  /* 0x0000004008037812 */ /* 0x000fe200078ee203 */
[----:B------:R-:W-:Y:S01]  /*21d0*/  UIMAD.WIDE.U32 UR4, UR39, -0x33333333, URZ ;  /* 0xcccccccd270478a5 */ /* 0x000fe2000f8e003f */
[C---:B------:R-:W-:Y:S01]  /*21e0*/  LOP3.LUT R90, R9.reuse, 0x6, R90, 0xf8, !PT ;  /* 0x00000006095a7812 */ /* 0x040fe200078ef85a */
[----:B------:R-:W-:Y:S01]  /*21f0*/  USEL UR6, URZ, 0x1, !UP0 ;  /* 0x000000013f067887 */ /* 0x000fe2000c000000 */
[C---:B------:R-:W-:Y:S01]  /*2200*/  IMAD.WIDE R14, R92.reuse, 0x100, RZ ;  /* 0x000001005c0e7825 */ /* 0x040fe200078e02ff */
[----:B---3--:R-:W-:Y:S01]  /*2210*/  ISETP.GE.AND P0, PT, R9, R6, PT ;  /* 0x000000060900720c */ /* 0x008fe20003f06270 */
[----:B------:R-:W-:Y:S01]  /*2220*/  USHF.R.U32.HI UR4, URZ, 0x2, UR5 ;  /* 0x000000023f047899 */ /* 0x000fe20008011605 */
[----:B------:R-:W-:Y:S01]  /*2230*/  SHF.R.S32.HI R91, RZ, 0x1f, R90 ;  /* 0x0000001fff5b7819 */ /* 0x000fe2000001145a */
[----:B------:R-:W-:Y:S01]  /*2240*/  IMAD R8, R5, -0x2, R6 ;  /* 0xfffffffe05087824 */ /* 0x000fe200078e0206 */
[----:B------:R-:W-:Y:S01]  /*2250*/  ULOP3.LUT UR38, UR38, UR6, URZ, 0x3c, !UPT ;  /* 0x0000000626267292 */ /* 0x000fe2000f8e3c3f */
[----:B------:R-:W-:Y:S01]  /*2260*/  IMAD.SHL.U32 R5, R92, 0x100, RZ ;  /* 0x000001005c057824 */ /* 0x000fe200078e00ff */
[----:B------:R-:W-:Y:S01]  /*2270*/  LOP3.LUT R115, R14, R3, R4, 0xfe, !PT ;  /* 0x000000030e737212 */ /* 0x000fe200078efe04 */
[----:B------:R-:W-:Y:S01]  /*2280*/  IMAD R6, R21, UR8, RZ ;  /* 0x0000000815067c24 */ /* 0x000fe2000f8e02ff */
[----:B------:R-:W-:Y:S01]  /*2290*/  UIMAD UR39, UR4, -0x5, UR39 ;  /* 0xfffffffb042778a4 */ /* 0x000fe2000f8e0227 */
[----:B------:R-:W-:Y:S01]  /*22a0*/  IMAD R0, R0, -0x40, R7 ;  /* 0xffffffc000007824 */ /* 0x000fe200078e0207 */
[----:B------:R-:W-:Y:S01]  /*22b0*/  ISETP.GE.OR P0, PT, R5, UR7, P0 ;  /* 0x0000000705007c0c */ /* 0x000fe20008706670 */
[C---:B------:R-:W-:Y:S01]  /*22c0*/  IMAD R11, R23.reuse, UR9, R6 ;  /* 0x00000009170b7c24 */ /* 0x040fe2000f8e0206 */
[----:B------:R-:W-:Y:S01]  /*22d0*/  @UP1 ULOP3.LUT UR38, UR38, 0x1, UR4, 0x78, !UPT ;  /* 0x0000000126261892 */ /* 0x000fe2000f8e7804 */
[----:B------:R-:W-:Y:S01]  /*22e0*/  IMAD.WIDE.U32 R6, R23, UR8, R90 ;  /* 0x0000000817067c25 */ /* 0x000fe2000f8e005a */
[----:B------:R-:W-:-:S03]  /*22f0*/  IADD3 R3, -R5, UR7, R0 ;  /* 0x0000000705037c10 */ /* 0x000fc6000fffe100 */
[----:B------:R-:W-:Y:S02]  /*2300*/  IMAD.IADD R7, R7, 0x1, R11 ;  /* 0x0000000107077824 */ /* 0x000fe400078e020b */
[----:B------:R-:W-:Y:S02]  /*2310*/  IMAD.IADD R4, R8, 0x1, -R9 ;  /* 0x0000000108047824 */ /* 0x000fe400078e0a09 */
[----:B------:R-:W-:Y:S02]  /*2320*/  IMAD.MOV.U32 R0, RZ, RZ, -0x1 ;  /* 0xffffffffff007424 */ /* 0x000fe400078e00ff */
[----:B------:R-:W-:Y:S05]  /*2330*/  @P0 BRA `(.L_x_34) ;  /* 0x0000004800080947 */ /* 0x000fea0003800000 */
[----:B------:R-:W0:Y:S01]  /*2340*/  LDC.64 R112, c[0x0][0x5c8] ;  /* 0x00017200ff707b82 */ /* 0x000e220000000a00 */
[----:B-----5:R-:W-:Y:S01]  /*2350*/  FSETP.NEU.AND P1, PT, R89, RZ, PT ;  /* 0x000000ff5900720b */ /* 0x020fe20003f2d000 */
[----:B------:R-:W-:Y:S01]  /*2360*/  BSSY B0, `(.L_x_34) ;  /* 0x000047f000007945 */ /* 0x000fe20003800000 */
[----:B------:R-:W-:-:S04]  /*2370*/  ISETP.GT.AND P5, PT, R4, RZ, PT ;  /* 0x000000ff0400720c */ /* 0x000fc80003fa4270 */
[----:B------:R-:W-:Y:S01]  /*2380*/  ISETP.GT.AND P0, PT, R3, RZ, P5 ;  /* 0x000000ff0300720c */ /* 0x000fe20002f04270 */
[-C--:B0-----:R-:W-:Y:S02]  /*2390*/  IMAD R8, R15, R112.reuse, RZ ;  /* 0x000000700f087224 */ /* 0x081fe400078e02ff */
[----:B------:R-:W-:-:S04]  /*23a0*/  IMAD.WIDE.U32 R12, R115, R112, R6 ;  /* 0x00000070730c7225 */ /* 0x000fc800078e0006 */
[----:B------:R-:W-:-:S04]  /*23b0*/  IMAD R5, R115, R113, R8 ;  /* 0x0000007173057224 */ /* 0x000fc800078e0208 */
[----:B------:R-:W-:Y:S01]  /*23c0*/  IMAD.IADD R11, R13, 0x1, R5 ;  /* 0x000000010d0b7824 */ /* 0x000fe200078e0205 */
[----:B------:R-:W-:Y:S06]  /*23d0*/  @!P1 BRA `(.L_x_35) ;  /* 0x00000030008c9947 */ /* 0x000fec0003800000 */
[----:B------:R-:W0:Y:S01]  /*23e0*/  LDC.64 R92, c[0x0][0x5b8] ;  /* 0x00016e00ff5c7b82 */ /* 0x000e220000000a00 */
[----:B------:R-:W-:-:S07]  /*23f0*/  ULDC.64 UR4, c[0x0][0x5c0] ;  /* 0x0001700000047ab9 */ /* 0x000fce0000000a00 */
[----:B------:R-:W1:Y:S08]  /*2400*/  LDC.64 R100, c[0x0][0x5b0] ;  /* 0x00016c00ff647b82 */ /* 0x000e700000000a00 */
[----:B------:R-:W2:Y:S01]  /*2410*/  LDC.64 R94, c[0x0][0x5a8] ;  /* 0x00016a00ff5e7b82 */ /* 0x000ea20000000a00 */
[-C--:B0-----:R-:W-:Y:S02]  /*2420*/  IMAD R6, R21, R92.reuse, RZ ;  /* 0x0000005c15067224 */ /* 0x081fe400078e02ff */
[----:B------:R-:W-:-:S04]  /*2430*/  IMAD.WIDE.U32 R98, R23, R92, R90 ;  /* 0x0000005c17627225 */ /* 0x000fc800078e005a */
[----:B------:R-:W-:Y:S02]  /*2440*/  IMAD R111, R23, R93, R6 ;  /* 0x0000005d176f7224 */ /* 0x000fe400078e0206 */
[-C--:B-1----:R-:W-:Y:S02]  /*2450*/  IMAD R6, R15, R100.reuse, RZ ;  /* 0x000000640f067224 */ /* 0x082fe400078e02ff */
[----:B------:R-:W-:Y:S02]  /*2460*/  IMAD.IADD R97, R99, 0x1, R111 ;  /* 0x0000000163617824 */ /* 0x000fe400078e026f */
[----:B------:R-:W-:Y:S02]  /*2470*/  IMAD.MOV.U32 R96, RZ, RZ, R98 ;  /* 0x000000ffff607224 */ /* 0x000fe400078e0062 */
[C---:B------:R-:W-:Y:S02]  /*2480*/  IMAD R21, R115.reuse, R101, R6 ;  /* 0x0000006573157224 */ /* 0x040fe400078e0206 */
[----:B------:R-:W-:-:S04]  /*2490*/  IMAD.WIDE.U32 R6, R115, R100, R96 ;  /* 0x0000006473067225 */ /* 0x000fc800078e0060 */
[----:B------:R-:W-:Y:S01]  /*24a0*/  IMAD.IADD R5, R7, 0x1, R21 ;  /* 0x0000000107057824 */ /* 0x000fe200078e0215 */
[----:B--2---:R-:W-:-:S04]  /*24b0*/  LEA R8, P1, R6, R94, 0x2 ;  /* 0x0000005e06087211 */ /* 0x004fc800078210ff */
[----:B------:R-:W-:-:S05]  /*24c0*/  LEA.HI.X R9, R6, R95, R5, 0x2, P1 ;  /* 0x0000005f06097211 */ /* 0x000fca00008f1405 */
[----:B------:R0:W2:Y:S01]  /*24d0*/  @P0 LDG.E.LTC128B R5, desc[UR36][R8.64] ;  /* 0x0000002408050981 */ /* 0x0000a2000c1e1920 */
[----:B------:R-:W-:Y:S01]  /*24e0*/  LEA R10, P1, R12, UR4, 0x2 ;  /* 0x000000040c0a7c11 */ /* 0x000fe2000f8210ff */
[----:B------:R-:W-:Y:S01]  /*24f0*/  IMAD.WIDE.U32 R6, R115, R100, R90 ;  /* 0x0000006473067225 */ /* 0x000fe200078e005a */
[----:B------:R-:W-:Y:S01]  /*2500*/  ISETP.GT.AND P3, PT, R4, 0x1, PT ;  /* 0x000000010400780c */ /* 0x000fe20003f64270 */
[----:B------:R-:W-:Y:S01]  /*2510*/  BSSY B1, `(.L_x_36) ;  /* 0x0000013000017945 */ /* 0x000fe20003800000 */
[----:B------:R-:W-:Y:S01]  /*2520*/  LEA.HI.X R11, R12, UR5, R11, 0x2, P1 ;  /* 0x000000050c0b7c11 */ /* 0x000fe200088f140b */
[----:B------:R-:W-:Y:S01]  /*2530*/  IMAD.IADD R7, R21, 0x1, R7 ;  /* 0x0000000115077824 */ /* 0x000fe200078e0207 */
[----:B------:R-:W-:Y:S01]  /*2540*/  ISETP.GT.AND P1, PT, R3, RZ, P3 ;  /* 0x000000ff0300720c */ /* 0x000fe20001f24270 */
[C---:B------:R-:W-:Y:S01]  /*2550*/  IMAD.SHL.U32 R102, R100.reuse, 0x8, RZ ;  /* 0x0000000864667824 */ /* 0x040fe200078e00ff */
[----:B------:R-:W-:Y:S01]  /*2560*/  SHF.L.U64.HI R103, R100, 0x3, R101 ;  /* 0x0000000364677819 */ /* 0x000fe20000010265 */
[----:B------:R-:W-:Y:S01]  /*2570*/  IMAD.WIDE.U32 R6, R23, R92, R6 ;  /* 0x0000005c17067225 */ /* 0x000fe200078e0006 */
[----:B------:R-:W-:-:S03]  /*2580*/  P2R R107, PR, RZ, 0x8 ;  /* 0x00000008ff6b7803 */ /* 0x000fc60000000000 */
[----:B------:R-:W-:Y:S01]  /*2590*/  IMAD.IADD R7, R111, 0x1, R7 ;  /* 0x000000016f077824 */ /* 0x000fe200078e0207 */
[----:B0-----:R-:W-:-:S04]  /*25a0*/  LEA R8, P2, R6, R94, 0x2 ;  /* 0x0000005e06087211 */ /* 0x001fc800078410ff */
[----:B------:R-:W-:Y:S02]  /*25b0*/  LEA.HI.X R9, R6, R95, R7, 0x2, P2 ;  /* 0x0000005f06097211 */ /* 0x000fe400010f1407 */
[----:B--2---:R-:W-:-:S05]  /*25c0*/  LOP3.LUT R20, R5, 0xffffe000, RZ, 0xc0, !PT ;  /* 0xffffe00005147812 */ /* 0x004fca00078ec0ff */
[----:B------:R-:W-:-:S04]  /*25d0*/  FMUL R13, R20, R89 ;  /* 0x00000059140d7220 */ /* 0x000fc80000400000 */
[----:B------:R-:W-:Y:S01]  /*25e0*/  FFMA R93, R56, R88, R13 ;  /* 0x00000058385d7223 */ /* 0x000fe2000000000d */
[----:B------:R-:W-:-:S04]  /*25f0*/  IMAD.WIDE.U32 R12, R115, R100, R102 ;  /* 0x00000064730c7225 */ /* 0x000fc800078e0066 */
[----:B------:R-:W-:-:S05]  /*2600*/  F2FP.TF32.F32.PACK_B R93, R93 ;  /* 0x0000005dff5d723e */ /* 0x000fca00024050ff */
[----:B------:R0:W-:Y:S01]  /*2610*/  @P0 STG.E desc[UR36][R10.64], R93 ;  /* 0x0000005d0a000986 */ /* 0x0001e2000c101924 */
[----:B------:R-:W-:Y:S05]  /*2620*/  @!P1 BRA `(.L_x_37) ;  /* 0x0000000000049947 */ /* 0x000fea0003800000 */
[----:B------:R1:W5:Y:S02]  /*2630*/  LDG.E.LTC128B R5, desc[UR36][R8.64+0x4] ;  /* 0x0000042408057981 */ /* 0x000364000c1e1920 */
.L_x_37:
[----:B------:R-:W-:Y:S05]  /*2640*/  BSYNC B1 ;  /* 0x0000000000017941 */ /* 0x000fea0003800000 */
.L_x_36:
[----:B-----5:R-:W-:Y:S01]  /*2650*/  LOP3.LUT R6, R5, 0xffffe000, RZ, 0xc0, !PT ;  /* 0xffffe00005067812 */ /* 0x020fe200078ec0ff */
[----:B------:R-:W-:Y:S01]  /*2660*/  IMAD.IADD R13, R21, 0x1, R13 ;  /* 0x00000001150d7824 */ /* 0x000fe200078e020d */
[----:B------:R-:W-:Y:S01]  /*2670*/  IADD3 R7, P2, R98, R12, RZ ;  /* 0x0000000c62077210 */ /* 0x000fe20007f5e0ff */
[----:B------:R-:W-:Y:S01]  /*2680*/  IMAD.MOV.U32 R106, RZ, RZ, R5 ;  /* 0x000000ffff6a7224 */ /* 0x000fe200078e0005 */
[----:B------:R-:W-:Y:S01]  /*2690*/  ISETP.GT.AND P0, PT, R3, 0x8, P5 ;  /* 0x000000080300780c */ /* 0x000fe20002f04270 */
[----:B------:R-:W-:Y:S02]  /*26a0*/  FMUL R6, R6, R89 ;  /* 0x0000005906067220 */ /* 0x000fe40000400000 */
[----:B------:R-:W-:Y:S02]  /*26b0*/  IMAD.X R20, R13, 0x1, R97, P2 ;  /* 0x000000010d147824 */ /* 0x000fe400010e0661 */
[----:B------:R-:W-:Y:S01]  /*26c0*/  FFMA R21, R57, R88, R6 ;  /* 0x0000005839157223 */ /* 0x000fe20000000006 */
[----:B------:R-:W-:-:S04]  /*26d0*/  LEA R6, P2, R7, R94, 0x2 ;  /* 0x0000005e07067211 */ /* 0x000fc800078410ff */
[----:B------:R-:W-:Y:S02]  /*26e0*/  F2FP.TF32.F32.PACK_B R21, R21 ;  /* 0x00000015ff15723e */ /* 0x000fe400024050ff */
[----:B------:R-:W-:-:S03]  /*26f0*/  LEA.HI.X R7, R7, R95, R20, 0x2, P2 ;  /* 0x0000005f07077211 */ /* 0x000fc600010f1414 */
[----:B------:R2:W-:Y:S04]  /*2700*/  @P1 STG.E desc[UR36][R10.64+0x4], R21 ;  /* 0x000004150a001986 */ /* 0x0005e8000c101924 */
[----:B------:R-:W3:Y:S01]  /*2710*/  @P0 LDG.E.LTC128B R106, desc[UR36][R6.64] ;  /* 0x00000024066a0981 */ /* 0x000ee2000c1e1920 */
[----:B------:R-:W-:Y:S01]  /*2720*/  IADD3 R56, P1, R90, R12, RZ ;  /* 0x0000000c5a387210 */ /* 0x000fe20007f3e0ff */
[C---:B------:R-:W-:Y:S01]  /*2730*/  IMAD.SHL.U32 R109, R112.reuse, 0x20, RZ ;  /* 0x00000020706d7824 */ /* 0x040fe200078e00ff */
[----:B------:R-:W-:Y:S01]  /*2740*/  BSSY B1, `(.L_x_38) ;  /* 0x0000012000017945 */ /* 0x000fe20003800000 */
[----:B0-----:R-:W-:Y:S02]  /*2750*/  IMAD.SHL.U32 R93, R112, 0x200, RZ ;  /* 0x00000200705d7824 */ /* 0x001fe400078e00ff */
[----:B------:R-:W-:Y:S01]  /*2760*/  IMAD.X R57, R91, 0x1, R13, P1 ;  /* 0x000000015b397824 */ /* 0x000fe200008e060d */
[----:B------:R-:W-:Y:S01]  /*2770*/  IADD3 R20, P2, R109, R10, RZ ;  /* 0x0000000a6d147210 */ /* 0x000fe20007f5e0ff */
[----:B------:R-:W-:-:S04]  /*2780*/  IMAD.WIDE.U32 R56, R23, R92, R56 ;  /* 0x0000005c17387225 */ /* 0x000fc800078e0038 */
[----:B------:R-:W-:Y:S01]  /*2790*/  IMAD.IADD R13, R111, 0x1, R57 ;  /* 0x000000016f0d7824 */ /* 0x000fe200078e0239 */
[----:B------:R-:W-:-:S05]  /*27a0*/  SHF.L.U64.HI R57, R112, 0x5, R113 ;  /* 0x0000000570397819 */ /* 0x000fca0000010271 */
[----:B--2---:R-:W-:Y:S01]  /*27b0*/  IMAD.X R21, R57, 0x1, R11, P2 ;  /* 0x0000000139157824 */ /* 0x004fe200010e060b */
[----:B---3--:R-:W-:-:S05]  /*27c0*/  LOP3.LUT R12, R106, 0xffffe000, RZ, 0xc0, !PT ;  /* 0xffffe0006a0c7812 */ /* 0x008fca00078ec0ff */
[----:B------:R-:W-:Y:S01]  /*27d0*/  FMUL R5, R12, R89 ;  /* 0x000000590c057220 */ /* 0x000fe20000400000 */
[----:B------:R-:W-:-:S03]  /*27e0*/  LEA R12, P1, R56, R94, 0x2 ;  /* 0x0000005e380c7211 */ /* 0x000fc600078210ff */
[----:B------:R-:W-:Y:S01]  /*27f0*/  FFMA R5, R58, R88, R5 ;  /* 0x000000583a057223 */ /* 0x000fe20000000005 */
[----:B------:R-:W-:Y:S02]  /*2800*/  LEA.HI.X R13, R56, R95, R13, 0x2, P1 ;  /* 0x0000005f380d7211 */ /* 0x000fe400008f140d */
[----:B------:R-:W-:Y:S02]  /*2810*/  ISETP.GT.AND P1, PT, R3, 0x8, P3 ;  /* 0x000000080300780c */ /* 0x000fe40001f24270 */
[----:B------:R-:W-:-:S05]  /*2820*/  F2FP.TF32.F32.PACK_B R5, R5 ;  /* 0x00000005ff05723e */ /* 0x000fca00024050ff */
[----:B------:R0:W-:Y:S06]  /*2830*/  @P0 STG.E desc[UR36][R20.64], R5 ;  /* 0x0000000514000986 */ /* 0x0001ec000c101924 */
[----:B------:R-:W-:Y:S05]  /*2840*/  @!P1 BRA `(.L_x_39) ;  /* 0x0000000000049947 */ /* 0x000fea0003800000 */
[----:B------:R2:W5:Y:S02]  /*2850*/  LDG.E.LTC128B R106, desc[UR36][R12.64+0x4] ;  /* 0x000004240c6a7981 */ /* 0x000564000c1e1920 */
.L_x_39:
[----:B------:R-:W-:Y:S05]  /*2860*/  BSYNC B1 ;  /* 0x0000000000017941 */ /* 0x000fea0003800000 */
.L_x_38:
[----:B-----5:R-:W-:Y:S01]  /*2870*/  LOP3.LUT R56, R106, 0xffffe000, RZ, 0xc0, !PT ;  /* 0xffffe0006a387812 */ /* 0x020fe200078ec0ff */
[----:B------:R-:W-:Y:S01]  /*2880*/  BSSY B1, `(.L_x_40) ;  /* 0x000000d000017945 */ /* 0x000fe20003800000 */
[----:B0-----:R-:W-:Y:S02]  /*2890*/  SHF.L.U64.HI R5, R112, 0x9, R113 ;  /* 0x0000000970057819 */ /* 0x001fe40000010271 */
[----:B------:R-:W-:Y:S01]  /*28a0*/  IADD3 R6, P0, P2, R93, R10, R109 ;  /* 0x0000000a5d067210 */ /* 0x000fe20007a1e06d */
[----:B------:R-:W-:Y:S01]  /*28b0*/  FMUL R56, R56, R89 ;  /* 0x0000005938387220 */ /* 0x000fe20000400000 */
[----:B------:R-:W-:Y:S02]  /*28c0*/  ISETP.GT.AND P3, PT, R4, 0x8, PT ;  /* 0x000000080400780c */ /* 0x000fe40003f64270 */
[----:B------:R-:W-:Y:S01]  /*28d0*/  IADD3.X R7, R5, R11, R57, P0, P2 ;  /* 0x0000000b05077210 */ /* 0x000fe200007e4439 */
[----:B------:R-:W-:Y:S01]  /*28e0*/  FFMA R59, R59, R88, R56 ;  /* 0x000000583b3b7223 */ /* 0x000fe20000000038 */
[----:B------:R-:W-:-:S02]  /*28f0*/  ISETP.GT.AND P0, PT, R3, RZ, P3 ;  /* 0x000000ff0300720c */ /* 0x000fc40001f04270 */
[----:B------:R-:W-:Y:S02]  /*2900*/  P2R R108, PR, RZ, 0x8 ;  /* 0x00000008ff6c7803 */ /* 0x000fe40000000000 */
[----:B------:R-:W-:-:S05]  /*2910*/  F2FP.TF32.F32.PACK_B R59, R59 ;  /* 0x0000003bff3b723e */ /* 0x000fca00024050ff */
[----:B------:R0:W-:Y:S04]  /*2920*/  @P1 STG.E desc[UR36][R20.64+0x4], R59 ;  /* 0x0000043b14001986 */ /* 0x0001e8000c101924 */
[----:B------:R-:W-:Y:S05]  /*2930*/  @!P0 BRA `(.L_x_41) ;  /* 0x0000000000048947 */ /* 0x000fea0003800000 */
[----:B------:R3:W5:Y:S02]  /*2940*/  LDG.E.LTC128B R106, desc[UR36][R8.64+0x20] ;  /* 0x00002024086a7981 */ /* 0x000764000c1e1920 */
.L_x_41:
[----:B------:R-:W-:Y:S05]  /*2950*/  BSYNC B1 ;  /* 0x0000000000017941 */ /* 0x000fea0003800000 */
.L_x_40:
[----:B-----5:R-:W-:Y:S01]  /*2960*/  LOP3.LUT R56, R106, 0xffffe000, RZ, 0xc0, !PT ;  /* 0xffffe0006a387812 */ /* 0x020fe200078ec0ff */
[----:B------:R-:W-:Y:S01]  /*2970*/  BSSY B1, `(.L_x_42) ;  /* 0x000000a000017945 */ /* 0x000fe20003800000 */
[----:B------:R-:W-:-:S03]  /*2980*/  ISETP.GT.AND P1, PT, R4, 0x9, PT ;  /* 0x000000090400780c */ /* 0x000fc60003f24270 */
[----:B------:R-:W-:Y:S01]  /*2990*/  FMUL R57, R56, R89 ;  /* 0x0000005938397220 */ /* 0x000fe20000400000 */
[----:B------:R-:W-:-:S03]  /*29a0*/  P2R R109, PR, RZ, 0x2 ;  /* 0x00000002ff6d7803 */ /* 0x000fc60000000000 */
[----:B------:R-:W-:-:S05]  /*29b0*/  FFMA R57, R60, R88, R57 ;  /* 0x000000583c397223 */ /* 0x000fca0000000039 */
[----:B------:R-:W-:-:S05]  /*29c0*/  F2FP.TF32.F32.PACK_B R57, R57 ;  /* 0x00000039ff39723e */ /* 0x000fca00024050ff */
[----:B------:R4:W-:Y:S01]  /*29d0*/  @P0 STG.E desc[UR36][R10.64+0x20], R57 ;  /* 0x000020390a000986 */ /* 0x0009e2000c101924 */
[----:B------:R-:W-:-:S13]  /*29e0*/  ISETP.GT.AND P0, PT, R3, RZ, P1 ;  /* 0x000000ff0300720c */ /* 0x000fda0000f04270 */
[----:B----4-:R-:W-:Y:S05]  /*29f0*/  @!P0 BRA `(.L_x_43) ;  /* 0x0000000000048947 */ /* 0x010fea0003800000 */
[----:B------:R4:W5:Y:S02]  /*2a00*/  LDG.E.LTC128B R106, desc[UR36][R8.64+0x24] ;  /* 0x00002424086a7981 */ /* 0x000964000c1e1920 */
.L_x_43:
[----:B------:R-:W-:Y:S05]  /*2a10*/  BSYNC B1 ;  /* 0x0000000000017941 */ /* 0x000fea0003800000 */
.L_x_42:
[----:B-----5:R-:W-:Y:S01]  /*2a20*/  LOP3.LUT R56, R106, 0xffffe000, RZ, 0xc0, !PT ;  /* 0xffffe0006a387812 */ /* 0x020fe200078ec0ff */
[----:B------:R-:W-:Y:S04]  /*2a30*/  BSSY B1, `(.L_x_44) ;  /* 0x0000008000017945 */ /* 0x000fe80003800000 */
[----:B------:R-:W-:-:S04]  /*2a40*/  FMUL R56, R56, R89 ;  /* 0x0000005938387220 */ /* 0x000fc80000400000 */
[----:B------:R-:W-:-:S05]  /*2a50*/  FFMA R61, R61, R88, R56 ;  /* 0x000000583d3d7223 */ /* 0x000fca0000000038 */
[----:B------:R-:W-:-:S05]  /*2a60*/  F2FP.TF32.F32.PACK_B R61, R61 ;  /* 0x0000003dff3d723e */ /* 0x000fca00024050ff */
[----:B------:R0:W-:Y:S01]  /*2a70*/  @P0 STG.E desc[UR36][R10.64+0x24], R61 ;  /* 0x0000243d0a000986 */ /* 0x0001e2000c101924 */
[----:B------:R-:W-:-:S13]  /*2a80*/  ISETP.GT.AND P0, PT, R3, 0x8, P3 ;  /* 0x000000080300780c */ /* 0x000fda0001f04270 */
[----:B0-----:R-:W-:Y:S05]  /*2a90*/  @!P0 BRA `(.L_x_45) ;  /* 0x0000000000048947 */ /* 0x001fea0003800000 */
[----:B------:R0:W5:Y:S02]  /*2aa0*/  LDG.E.LTC128B R106, desc[UR36][R12.64+0x20] ;  /* 0x000020240c6a7981 */ /* 0x000164000c1e1920 */
.L_x_45:
[----:B------:R-:W-:Y:S05]  /*2ab0*/  BSYNC B1 ;  /* 0x0000000000017941 */ /* 0x000fea0003800000 */
.L_x_44:
[----:B-----5:R-:W-:Y:S01]  /*2ac0*/  LOP3.LUT R14, R106, 0xffffe000, RZ, 0xc0, !PT ;  /* 0xffffe0006a0e7812 */ /* 0x020fe200078ec0ff */
[----:B------:R-:W-:Y:S04]  /*2ad0*/  BSSY B1, `(.L_x_46) ;  /* 0x000000a000017945 */ /* 0x000fe80003800000 */
[----:B------:R-:W-:-:S04]  /*2ae0*/  FMUL R57, R14, R89 ;  /* 0x000000590e397220 */ /* 0x000fc80000400000 */
[----:B------:R-:W-:-:S05]  /*2af0*/  FFMA R57, R62, R88, R57 ;  /* 0x000000583e397223 */ /* 0x000fca0000000039 */
[----:B------:R-:W-:-:S05]  /*2b00*/  F2FP.TF32.F32.PACK_B R57, R57 ;  /* 0x00000039ff39723e */ /* 0x000fca00024050ff */
[----:B------:R0:W-:Y:S01]  /*2b10*/  @P0 STG.E desc[UR36][R20.64+0x20], R57 ;  /* 0x0000203914000986 */ /* 0x0001e2000c101924 */
[----:B------:R-:W-:-:S05]  /*2b20*/  IADD3 R115, P0, R115, 0x80, RZ ;  /* 0x0000008073737810 */ /* 0x000fca0007f1e0ff */
[----:B------:R-:W-:Y:S01]  /*2b30*/  IMAD.X R15, RZ, RZ, R15, P0 ;  /* 0x000000ffff0f7224 */ /* 0x000fe200000e060f */
[----:B------:R-:W-:-:S13]  /*2b40*/  ISETP.GT.AND P0, PT, R3, 0x8, P1 ;  /* 0x000000080300780c */ /* 0x000fda0000f04270 */
[----:B0-----:R-:W-:Y:S05]  /*2b50*/  @!P0 BRA `(.L_x_47) ;  /* 0x0000000000048947 */ /* 0x001fea0003800000 */
[----:B------:R0:W5:Y:S02]  /*2b60*/  LDG.E.LTC128B R106, desc[UR36][R12.64+0x24] ;  /* 0x000024240c6a7981 */ /* 0x000164000c1e1920 */
.L_x_47:
[----:B------:R-:W-:Y:S05]  /*2b70*/  BSYNC B1 ;  /* 0x0000000000017941 */ /* 0x000fea0003800000 */
.L_x_46:
[----:B-----5:R-:W-:Y:S01]  /*2b80*/  LOP3.LUT R14, R106, 0xffffe000, RZ, 0xc0, !PT ;  /* 0xffffe0006a0e7812 */ /* 0x020fe200078ec0ff */
[-C--:B------:R-:W-:Y:S01]  /*2b90*/  IMAD R56, R15, R100.reuse, RZ ;  /* 0x000000640f387224 */ /* 0x080fe200078e02ff */
[----:B------:R-:W-:Y:S01]  /*2ba0*/  ISETP.GT.AND P2, PT, R4, 0x10, PT ;  /* 0x000000100400780c */ /* 0x000fe20003f44270 */
[----:B------:R-:W-:Y:S02]  /*2bb0*/  BSSY B1, `(.L_x_48) ;  /* 0x0000020000017945 */ /* 0x000fe40003800000 */
[----:B------:R-:W-:Y:S01]  /*2bc0*/  FMUL R14, R14, R89 ;  /* 0x000000590e0e7220 */ /* 0x000fe20000400000 */
[C---:B------:R-:W-:Y:S02]  /*2bd0*/  IMAD R101, R115.reuse, R101, R56 ;  /* 0x0000006573657224 */ /* 0x040fe400078e0238 */
[----:B------:R-:W-:-:S04]  /*2be0*/  IMAD.WIDE.U32 R56, R115, R100, R90 ;  /* 0x0000006473387225 */ /* 0x000fc800078e005a */
[----:B------:R-:W-:Y:S01]  /*2bf0*/  FFMA R61, R63, R88, R14 ;  /* 0x000000583f3d7223 */ /* 0x000fe2000000000e */
[----:B------:R-:W-:-:S04]  /*2c00*/  IMAD.WIDE.U32 R14, R115, R100, R96 ;  /* 0x00000064730e7225 */ /* 0x000fc800078e0060 */
[----:B------:R-:W-:Y:S01]  /*2c10*/  F2FP.TF32.F32.PACK_B R61, R61 ;  /* 0x0000003dff3d723e */ /* 0x000fe200024050ff */
[----:B------:R-:W-:Y:S02]  /*2c20*/  IMAD.IADD R57, R101, 0x1, R57 ;  /* 0x0000000165397824 */ /* 0x000fe400078e0239 */
[----:B------:R-:W-:Y:S02]  /*2c30*/  IMAD.IADD R15, R15, 0x1, R101 ;  /* 0x000000010f0f7824 */ /* 0x000fe400078e0265 */
[----:B------:R1:W-:Y:S01]  /*2c40*/  @P0 STG.E desc[UR36][R20.64+0x24], R61 ;  /* 0x0000243d14000986 */ /* 0x0003e2000c101924 */
[----:B------:R-:W-:Y:S01]  /*2c50*/  LEA R58, P0, R14, R94, 0x2 ;  /* 0x0000005e0e3a7211 */ /* 0x000fe200078010ff */
[----:B------:R-:W-:-:S03]  /*2c60*/  IMAD.WIDE.U32 R56, R23, R92, R56 ;  /* 0x0000005c17387225 */ /* 0x000fc600078e0038 */
[----:B------:R-:W-:Y:S01]  /*2c70*/  LEA.HI.X R59, R14, R95, R15, 0x2, P0 ;  /* 0x0000005f0e3b7211 */ /* 0x000fe200000f140f */
[----:B------:R-:W-:Y:S01]  /*2c80*/  IMAD.IADD R15, R111, 0x1, R57 ;  /* 0x000000016f0f7824 */ /* 0x000fe200078e0239 */
[----:B------:R-:W-:Y:S01]  /*2c90*/  LEA R14, P0, R56, R94, 0x2 ;  /* 0x0000005e380e7211 */ /* 0x000fe200078010ff */
[----:B------:R-:W-:-:S03]  /*2ca0*/  IMAD.WIDE.U32 R62, R115, R100, R102 ;  /* 0x00000064733e7225 */ /* 0x000fc600078e0066 */
[----:B------:R-:W-:Y:S01]  /*2cb0*/  LEA.HI.X R15, R56, R95, R15, 0x2, P0 ;  /* 0x0000005f380f7211 */ /* 0x000fe200000f140f */
[----:B------:R-:W-:Y:S01]  /*2cc0*/  IMAD.IADD R101, R101, 0x1, R63 ;  /* 0x0000000165657824 */ /* 0x000fe200078e023f */
[----:B------:R-:W-:-:S05]  /*2cd0*/  IADD3 R98, P0, R98, R62, RZ ;  /* 0x0000003e62627210 */ /* 0x000fca0007f1e0ff */
[----:B------:R-:W-:Y:S01]  /*2ce0*/  IMAD.X R96, R101, 0x1, R97, P0 ;  /* 0x0000000165607824 */ /* 0x000fe200000e0661 */
[----:B------:R-:W-:Y:S02]  /*2cf0*/  IADD3 R62, P0, R90, R62, RZ ;  /* 0x0000003e5a3e7210 */ /* 0x000fe40007f1e0ff */
[----:B------:R-:W-:-:S03]  /*2d00*/  P2R R90, PR, RZ, 0x4 ;  /* 0x00000004ff5a7803 */ /* 0x000fc60000000000 */
[----:B------:R-:W-:Y:S01]  /*2d10*/  IMAD.X R63, R91, 0x1, R101, P0 ;  /* 0x000000015b3f7824 */ /* 0x000fe200000e0665 */
[----:B------:R-:W-:Y:S01]  /*2d20*/  LEA R60, P0, R98, R94, 0x2 ;  /* 0x0000005e623c7211 */ /* 0x000fe200078010ff */
[----:B------:R-:W-:-:S03]  /*2d30*/  IMAD.WIDE.U32 R62, R23, R92, R62 ;  /* 0x0000005c173e7225 */ /* 0x000fc600078e003e */
[----:B-1----:R-:W-:Y:S01]  /*2d40*/  LEA.HI.X R61, R98, R95, R96, 0x2, P0 ;  /* 0x0000005f623d7211 */ /* 0x002fe200000f1460 */
[----:B------:R-:W-:Y:S01]  /*2d50*/  IMAD.IADD R23, R111, 0x1, R63 ;  /* 0x000000016f177824 */ /* 0x000fe200078e023f */
[----:B------:R-:W-:-:S04]  /*2d60*/  LEA R56, P0, R62, R94, 0x2 ;  /* 0x0000005e3e387211 */ /* 0x000fc800078010ff */
[----:B------:R-:W-:Y:S02]  /*2d70*/  LEA.HI.X R57, R62, R95, R23, 0x2, P0 ;  /* 0x0000005f3e397211 */ /* 0x000fe400000f1417 */
[----:B------:R-:W-:-:S13]  /*2d80*/  ISETP.GT.AND P0, PT, R3, RZ, P2 ;  /* 0x000000ff0300720c */ /* 0x000fda0001704270 */
[----:B------:R-:W-:Y:S05]  /*2d90*/  @!P0 BRA `(.L_x_49) ;  /* 0x0000000000048947 */ /* 0x000fea0003800000 */
[----:B------:R1:W5:Y:S02]  /*2da0*/  LDG.E.LTC128B R106, desc[UR36][R8.64+0x40] ;  /* 0x00004024086a7981 */ /* 0x000364000c1e1920 */
.L_x_49:
[----:B------:R-:W-:Y:S05]  /*2db0*/  BSYNC B1 ;  /* 0x0000000000017941 */ /* 0x000fea0003800000 */
.L_x_48:
        /* <DEDUP_REMOVED lines=9> */
[----:B0-----:R-:W-:Y:S05]  /*2e50*/  @!P0 BRA `(.L_x_51) ;  /* 0x0000000000048947 */ /* 0x001fea0003800000 */
[----:B------:R0:W5:Y:S02]  /*2e60*/  LDG.E.LTC128B R106, desc[UR36][R8.64+0x44] ;  /* 0x00004424086a7981 */ /* 0x000164000c1e1920 */
.L_x_51:
[----:B------:R-:W-:Y:S05]  /*2e70*/  BSYNC B1 ;  /* 0x0000000000017941 */ /* 0x000fea0003800000 */
.L_x_50:
        /* <DEDUP_REMOVED lines=9> */
.L_x_53:
[----:B------:R-:W-:Y:S05]  /*2f10*/  BSYNC B1 ;  /* 0x0000000000017941 */ /* 0x000fea0003800000 */
.L_x_52:
        /* <DEDUP_REMOVED lines=9> */
.L_x_55:
[----:B------:R-:W-:Y:S05]  /*2fb0*/  BSYNC B1 ;  /* 0x0000000000017941 */ /* 0x000fea0003800000 */
.L_x_54:
        /* <DEDUP_REMOVED lines=11> */
.L_x_57:
[----:B------:R-:W-:Y:S05]  /*3070*/  BSYNC B1 ;  /* 0x0000000000017941 */ /* 0x000fea0003800000 */
.L_x_56:
        /* <DEDUP_REMOVED lines=11> */
.L_x_59:
[----:B------:R-:W-:Y:S05]  /*3130*/  BSYNC B1 ;  /* 0x0000000000017941 */ /* 0x000fea0003800000 */
.L_x_58:
        /* <DEDUP_REMOVED lines=9> */
.L_x_61:
[----:B------:R-:W-:Y:S05]  /*31d0*/  BSYNC B1 ;  /* 0x0000000000017941 */ /* 0x000fea0003800000 */
.L_x_60:
        /* <DEDUP_REMOVED lines=9> */
.L_x_63:
[----:B------:R-:W-:Y:S05]  /*3270*/  BSYNC B1 ;  /* 0x0000000000017941 */ /* 0x000fea0003800000 */
.L_x_62:
        /* <DEDUP_REMOVED lines=11> */
.L_x_65:
[----:B------:R-:W-:Y:S05]  /*3330*/  BSYNC B1 ;  /* 0x0000000000017941 */ /* 0x000fea0003800000 */
.L_x_64:
        /* <DEDUP_REMOVED lines=11> */
.L_x_67:
[----:B------:R-:W-:Y:S05]  /*33f0*/  BSYNC B1 ;  /* 0x0000000000017941 */ /* 0x000fea0003800000 */
.L_x_66:
        /* <DEDUP_REMOVED lines=9> */
.L_x_69:
[----:B------:R-:W-:Y:S05]  /*3490*/  BSYNC B1 ;  /* 0x0000000000017941 */ /* 0x000fea0003800000 */
.L_x_68:
        /* <DEDUP_REMOVED lines=9> */
.L_x_71:
[----:B------:R-:W-:Y:S05]  /*3530*/  BSYNC B1 ;  /* 0x0000000000017941 */ /* 0x000fea0003800000 */
.L_x_70:
        /* <DEDUP_REMOVED lines=11> */
.L_x_73:
[----:B------:R-:W-:Y:S05]  /*35f0*/  BSYNC B1 ;  /* 0x0000000000017941 */ /* 0x000fea0003800000 */
.L_x_72:
[----:B-----5:R-:W-:Y:S01]  /*3600*/  LOP3.LUT R62, R106, 0xffffe000, RZ, 0xc0, !PT ;  /* 0xffffe0006a3e7812 */ /* 0x020fe200078ec0ff */
[----:B------:R-:W-:Y:S01]  /*3610*/  BSSY B1, `(.L_x_74) ;  /* 0x000000a000017945 */ /* 0x000fe20003800000 */
[----:B------:R-:W-:-:S03]  /*3620*/  ISETP.GT.AND P4, PT, R4, 0x29, PT ;  /* 0x000000290400780c */ /* 0x000fc60003f84270 */
[----:B------:R-:W-:-:S04]  /*3630*/  FMUL R23, R62, R89 ;  /* 0x000000593e177220 */ /* 0x000fc80000400000 */
[----:B------:R-:W-:-:S05]  /*3640*/  FFMA R23, R76, R88, R23 ;  /* 0x000000584c177223 */ /* 0x000fca0000000017 */
[----:B------:R-:W-:-:S05]  /*3650*/  F2FP.TF32.F32.PACK_B R23, R23 ;  /* 0x00000017ff17723e */ /* 0x000fca00024050ff */
[----:B------:R1:W-:Y:S01]  /*3660*/  @P0 STG.E desc[UR36][R10.64+0xa0], R23 ;  /* 0x0000a0170a000986 */ /* 0x0003e2000c101924 */
[----:B------:R-:W-:Y:S02]  /*3670*/  ISETP.GT.AND P0, PT, R3, RZ, P4 ;  /* 0x000000ff0300720c */ /* 0x000fe40002704270 */
[----:B-1----:R-:W-:-:S11]  /*3680*/  P2R R23, PR, RZ, 0x10 ;  /* 0x00000010ff177803 */ /* 0x002fd60000000000 */
[----:B------:R-:W-:Y:S05]  /*3690*/  @!P0 BRA `(.L_x_75) ;  /* 0x0000000000048947 */ /* 0x000fea0003800000 */
[----:B------:R1:W5:Y:S02]  /*36a0*/  LDG.E.LTC128B R106, desc[UR36][R8.64+0xa4] ;  /* 0x0000a424086a7981 */ /* 0x000364000c1e1920 */
.L_x_75:
[----:B------:R-:W-:Y:S05]  /*36b0*/  BSYNC B1 ;  /* 0x0000000000017941 */ /* 0x000fea0003800000 */
.L_x_74:
        /* <DEDUP_REMOVED lines=9> */
.L_x_77:
[----:B------:R-:W-:Y:S05]  /*3750*/  BSYNC B1 ;  /* 0x0000000000017941 */ /* 0x000fea0003800000 */
.L_x_76:
        /* <DEDUP_REMOVED lines=9> */
.L_x_79:
[----:B------:R-:W-:Y:S05]  /*37f0*/  BSYNC B1 ;  /* 0x0000000000017941 */ /* 0x000fea0003800000 */
.L_x_78:
[----:B-----5:R-:W-:Y:S01]  /*3800*/  LOP3.LUT R62, R106, 0xffffe000, RZ, 0xc0, !PT ;  /* 0xffffe0006a3e7812 */ /* 0x020fe200078ec0ff */
[----:B------:R-:W-:Y:S01]  /*3810*/  BSSY B1, `(.L_x_80) ;  /* 0x0000009000017945 */ /* 0x000fe20003800000 */
[----:B------:R-:W-:-:S03]  /*3820*/  ISETP.GT.AND P6, PT, R4, 0x30, PT ;  /* 0x000000300400780c */ /* 0x000fc60003fc4270 */
[----:B------:R-:W-:-:S04]  /*3830*/  FMUL R62, R62, R89 ;  /* 0x000000593e3e7220 */ /* 0x000fc80000400000 */
[----:B------:R-:W-:-:S05]  /*3840*/  FFMA R79, R79, R88, R62 ;  /* 0x000000584f4f7223 */ /* 0x000fca000000003e */
[----:B------:R-:W-:-:S05]  /*3850*/  F2FP.TF32.F32.PACK_B R79, R79 ;  /* 0x0000004fff4f723e */ /* 0x000fca00024050ff */
[----:B------:R0:W-:Y:S01]  /*3860*/  @P0 STG.E desc[UR36][R20.64+0xa4], R79 ;  /* 0x0000a44f14000986 */ /* 0x0001e2000c101924 */
[----:B------:R-:W-:-:S13]  /*3870*/  ISETP.GT.AND P0, PT, R3, RZ, P6 ;  /* 0x000000ff0300720c */ /* 0x000fda0003704270 */
[----:B0-----:R-:W-:Y:S05]  /*3880*/  @!P0 BRA `(.L_x_81) ;  /* 0x0000000000048947 */ /* 0x001fea0003800000 */
[----:B------:R0:W5:Y:S02]  /*3890*/  LDG.E.LTC128B R106, desc[UR36][R8.64+0xc0] ;  /* 0x0000c024086a7981 */ /* 0x000164000c1e1920 */
.L_x_81:
[----:B------:R-:W-:Y:S05]  /*38a0*/  BSYNC B1 ;  /* 0x0000000000017941 */ /* 0x000fea0003800000 */
.L_x_80:
        /* <DEDUP_REMOVED lines=10> */
.L_x_83:
[----:B------:R-:W-:Y:S05]  /*3950*/  BSYNC B1 ;  /* 0x0000000000017941 */ /* 0x000fea0003800000 */
.L_x_82:
        /* <DEDUP_REMOVED lines=9> */
.L_x_85:
[----:B------:R-:W-:Y:S05]  /*39f0*/  BSYNC B1 ;  /* 0x0000000000017941 */ /* 0x000fea0003800000 */
.L_x_84:
        /* <DEDUP_REMOVED lines=9> */
.L_x_87:
[----:B------:R-:W-:Y:S05]  /*3a90*/  BSYNC B1 ;  /* 0x0000000000017941 */ /* 0x000fea0003800000 */
.L_x_86:
        /* <DEDUP_REMOVED lines=10> */
.L_x_89:
[----:B------:R-:W-:Y:S05]  /*3b40*/  BSYNC B1 ;  /* 0x0000000000017941 */ /* 0x000fea0003800000 */
.L_x_88:
[----:B-----5:R-:W-:Y:S01]  /*3b50*/  LOP3.LUT R62, R106, 0xffffe000, RZ, 0xc0, !PT ;  /* 0xffffe0006a3e7812 */ /* 0x020fe200078ec0ff */
[----:B------:R-:W-:Y:S04]  /*3b60*/  BSSY B1, `(.L_x_90) ;  /* 0x000000f000017945 */ /* 0x000fe80003800000 */
[----:B------:R-:W-:-:S04]  /*3b70*/  FMUL R23, R62, R89 ;  /* 0x000000593e177220 */ /* 0x000fc80000400000 */
[----:B------:R-:W-:-:S05]  /*3b80*/  FFMA R23, R84, R88, R23 ;  /* 0x0000005854177223 */ /* 0x000fca0000000017 */
[----:B------:R-:W-:-:S05]  /*3b90*/  F2FP.TF32.F32.PACK_B R23, R23 ;  /* 0x00000017ff17723e */ /* 0x000fca00024050ff */
[----:B------:R0:W-:Y:S01]  /*3ba0*/  @P0 STG.E desc[UR36][R10.64+0xe0], R23 ;  /* 0x0000e0170a000986 */ /* 0x0001e2000c101924 */
[----:B------:R-:W-:-:S05]  /*3bb0*/  IADD3 R64, P0, R93, R20, RZ ;  /* 0x000000145d407210 */ /* 0x000fca0007f1e0ff */
[----:B------:R-:W-:Y:S01]  /*3bc0*/  IMAD.X R65, R5, 0x1, R21, P0 ;  /* 0x0000000105417824 */ /* 0x000fe200000e0615 */
[----:B------:R-:W-:-:S05]  /*3bd0*/  IADD3 R66, P0, R93, R20, RZ ;  /* 0x000000145d427210 */ /* 0x000fca0007f1e0ff */
[----:B------:R-:W-:Y:S01]  /*3be0*/  IMAD.X R67, R5, 0x1, R21, P0 ;  /* 0x0000000105437824 */ /* 0x000fe200000e0615 */
[----:B------:R-:W-:-:S05]  /*3bf0*/  IADD3 R62, P0, R93, R10, RZ ;  /* 0x0000000a5d3e7210 */ /* 0x000fca0007f1e0ff */
[----:B------:R-:W-:Y:S01]  /*3c00*/  IMAD.X R63, R5, 0x1, R11, P0 ;  /* 0x00000001053f7824 */ /* 0x000fe200000e060b */
[----:B------:R-:W-:-:S04]  /*3c10*/  ISETP.GT.AND P0, PT, R4, 0x39, PT ;  /* 0x000000390400780c */ /* 0x000fc80003f04270 */
[----:B------:R-:W-:-:S13]  /*3c20*/  ISETP.GT.AND P3, PT, R3, RZ, P0 ;  /* 0x000000ff0300720c */ /* 0x000fda0000764270 */
[----:B0-----:R-:W-:Y:S05]  /*3c30*/  @!P3 BRA `(.L_x_91) ;  /* 0x000000000004b947 */ /* 0x001fea0003800000 */
[----:B------:R0:W5:Y:S02]  /*3c40*/  LDG.E.LTC128B R106, desc[UR36][R8.64+0xe4] ;  /* 0x0000e424086a7981 */ /* 0x000164000c1e1920 */
.L_x_91:
[----:B------:R-:W-:Y:S05]  /*3c50*/  BSYNC B1 ;  /* 0x0000000000017941 */ /* 0x000fea0003800000 */
.L_x_90:
        /* <DEDUP_REMOVED lines=9> */
.L_x_93:
[----:B------:R-:W-:Y:S05]  /*3cf0*/  BSYNC B1 ;  /* 0x0000000000017941 */ /* 0x000fea0003800000 */
.L_x_92:
        /* <DEDUP_REMOVED lines=9> */
.L_x_95:
[----:B------:R-:W-:Y:S05]  /*3d90*/  BSYNC B1 ;  /* 0x0000000000017941 */ /* 0x000fea0003800000 */
.L_x_94:
[----:B-----5:R-:W-:-:S05]  /*3da0*/  LOP3.LUT R4, R106, 0xffffe000, RZ, 0xc0, !PT ;  /* 0xffffe0006a047812 */ /* 0x020fca00078ec0ff */
[----:B------:R-:W-:-:S04]  /*3db0*/  FMUL R4, R4, R89 ;  /* 0x0000005904047220 */ /* 0x000fc80000400000 */
[----:B------:R-:W-:-:S05]  /*3dc0*/  FFMA R87, R87, R88, R4 ;  /* 0x0000005857577223 */ /* 0x000fca0000000004 */
[----:B------:R-:W-:-:S05]  /*3dd0*/  F2FP.TF32.F32.PACK_B R87, R87 ;  /* 0x00000057ff57723e */ /* 0x000fca00024050ff */
[----:B------:R0:W-:Y:S01]  /*3de0*/  @P3 STG.E desc[UR36][R20.64+0xe4], R87 ;  /* 0x0000e45714003986 */ /* 0x0001e2000c101924 */
[----:B------:R-:W-:-:S13]  /*3df0*/  ISETP.GT.AND P3, PT, R3, 0x80, P5 ;  /* 0x000000800300780c */ /* 0x000fda0002f64270 */
[----:B------:R-:W2:Y:S01]  /*3e00*/  @P3 LDG.E.LTC128B R106, desc[UR36][R58.64] ;  /* 0x000000243a6a3981 */ /* 0x000ea2000c1e1920 */
[----:B------:R-:W-:Y:S01]  /*3e10*/  BSSY B1, `(.L_x_96) ;  /* 0x000000a000017945 */ /* 0x000fe20003800000 */
[----:B--2---:R-:W-:-:S05]  /*3e20*/  LOP3.LUT R4, R106, 0xffffe000, RZ, 0xc0, !PT ;  /* 0xffffe0006a047812 */ /* 0x004fca00078ec0ff */
[----:B------:R-:W-:-:S04]  /*3e30*/  FMUL R5, R4, R89 ;  /* 0x0000005904057220 */ /* 0x000fc80000400000 */
[----:B------:R-:W-:-:S05]  /*3e40*/  FFMA R5, R24, R88, R5 ;  /* 0x0000005818057223 */ /* 0x000fca0000000005 */
[----:B------:R-:W-:-:S05]  /*3e50*/  F2FP.TF32.F32.PACK_B R5, R5 ;  /* 0x00000005ff05723e */ /* 0x000fca00024050ff */
[----:B------:R0:W-:Y:S01]  /*3e60*/  @P3 STG.E desc[UR36][R62.64], R5 ;  /* 0x000000053e003986 */ /* 0x0001e2000c101924 */
[----:B------:R-:W-:-:S04]  /*3e70*/  ISETP.NE.AND P3, PT, R107, RZ, PT ;  /* 0x000000ff6b00720c */ /* 0x000fc80003f65270 */
[----:B------:R-:W-:-:S13]  /*3e80*/  ISETP.GT.AND P3, PT, R3, 0x80, P3 ;  /* 0x000000800300780c */ /* 0x000fda0001f64270 */
[----:B0-----:R-:W-:Y:S05]  /*3e90*/  @!P3 BRA `(.L_x_97) ;  /* 0x000000000004b947 */ /* 0x001fea0003800000 */
[----:B------:R0:W5:Y:S02]  /*3ea0*/  LDG.E.LTC128B R106, desc[UR36][R14.64+0x4] ;  /* 0x000004240e6a7981 */ /* 0x000164000c1e1920 */
.L_x_97:
[----:B------:R-:W-:Y:S05]  /*3eb0*/  BSYNC B1 ;  /* 0x0000000000017941 */ /* 0x000fea0003800000 */
.L_x_96:
[----:B-----5:R-:W-:Y:S01]  /*3ec0*/  LOP3.LUT R4, R106, 0xffffe000, RZ, 0xc0, !PT ;  /* 0xffffe0006a047812 */ /* 0x020fe200078ec0ff */
[----:B------:R-:W-:Y:S01]  /*3ed0*/  @P3 IMAD.MOV.U32 R5, RZ, RZ, R63 ;  /* 0x000000ffff053224 */ /* 0x000fe200078e003f */
[----:B------:R-:W-:Y:S01]  /*3ee0*/  ISETP.GT.AND P5, PT, R3, 0x88, P5 ;  /* 0x000000880300780c */ /* 0x000fe20002fa4270 */
[----:B------:R-:W-:Y:S02]  /*3ef0*/  BSSY B1, `(.L_x_98) ;  /* 0x0000008000017945 */ /* 0x000fe40003800000 */
[----:B------:R-:W-:-:S04]  /*3f00*/  FMUL R4, R4, R89 ;  /* 0x0000005904047220 */ /* 0x000fc80000400000 */
[----:B------:R-:W-:Y:S01]  /*3f10*/  FFMA R25, R25, R88, R4 ;  /* 0x0000005819197223 */ /* 0x000fe20000000004 */
[----:B------:R-:W-:-:S04]  /*3f20*/  @P3 IMAD.MOV.U32 R4, RZ, RZ, R62 ;  /* 0x000000ffff043224 */ /* 0x000fc800078e003e */
[----:B------:R-:W-:-:S05]  /*3f30*/  F2FP.TF32.F32.PACK_B R25, R25 ;  /* 0x00000019ff19723e */ /* 0x000fca00024050ff */
[----:B------:R2:W-:Y:S01]  /*3f40*/  @P3 STG.E desc[UR36][R4.64+0x4], R25 ;  /* 0x0000041904003986 */ /* 0x0005e2000c101924 */
[----:B------:R-:W-:Y:S05]  /*3f50*/  @!P5 BRA `(.L_x_99) ;  /* 0x000000000004d947 */ /* 0x000fea0003800000 */
[----:B------:R0:W5:Y:S02]  /*3f60*/  LDG.E.LTC128B R106, desc[UR36][R60.64] ;  /* 0x000000243c6a7981 */ /* 0x000164000c1e1920 */
.L_x_99:
[----:B------:R-:W-:Y:S05]  /*3f70*/  BSYNC B1 ;  /* 0x0000000000017941 */ /* 0x000fea0003800000 */
.L_x_98:
[----:B--2--5:R-:W-:Y:S01]  /*3f80*/  LOP3.LUT R4, R106, 0xffffe000, RZ, 0xc0, !PT ;  /* 0xffffe0006a047812 */ /* 0x024fe200078ec0ff */
[----:B------:R-:W-:Y:S01]  /*3f90*/  BSSY B1, `(.L_x_100) ;  /* 0x0000009000017945 */ /* 0x000fe20003800000 */
[----:B------:R-:W-:-:S03]  /*3fa0*/  ISETP.NE.AND P3, PT, R107, RZ, PT ;  /* 0x000000ff6b00720c */ /* 0x000fc60003f65270 */
[----:B------:R-:W-:Y:S01]  /*3fb0*/  FMUL R5, R4, R89 ;  /* 0x0000005904057220 */ /* 0x000fe20000400000 */
[----:B------:R-:W-:-:S03]  /*3fc0*/  ISETP.GT.AND P3, PT, R3, 0x88, P3 ;  /* 0x000000880300780c */ /* 0x000fc60001f64270 */
[----:B------:R-:W-:-:S05]  /*3fd0*/  FFMA R5, R26, R88, R5 ;  /* 0x000000581a057223 */ /* 0x000fca0000000005 */
[----:B------:R-:W-:-:S05]  /*3fe0*/  F2FP.TF32.F32.PACK_B R5, R5 ;  /* 0x00000005ff05723e */ /* 0x000fca00024050ff */
[----:B------:R2:W-:Y:S01]  /*3ff0*/  @P5 STG.E desc[UR36][R64.64], R5 ;  /* 0x0000000540005986 */ /* 0x0005e2000c101924 */
[----:B------:R-:W-:Y:S05]  /*4000*/  @!P3 BRA `(.L_x_101) ;  /* 0x000000000004b947 */ /* 0x000fea0003800000 */
[----:B------:R0:W5:Y:S02]  /*4010*/  LDG.E.LTC128B R106, desc[UR36][R56.64+0x4] ;  /* 0x00000424386a7981 */ /* 0x000164000c1e1920 */
.L_x_101:
[----:B------:R-:W-:Y:S05]  /*4020*/  BSYNC B1 ;  /* 0x0000000000017941 */ /* 0x000fea0003800000 */
.L_x_100:
[----:B-----5:R-:W-:Y:S01]  /*4030*/  LOP3.LUT R4, R106, 0xffffe000, RZ, 0xc0, !PT ;  /* 0xffffe0006a047812 */ /* 0x020fe200078ec0ff */
[----:B------:R-:W-:Y:S01]  /*4040*/  BSSY B1, `(.L_x_102) ;  /* 0x0000009000017945 */ /* 0x000fe20003800000 */
[----:B------:R-:W-:-:S03]  /*4050*/  ISETP.NE.AND P5, PT, R108, RZ, PT ;  /* 0x000000ff6c00720c */ /* 0x000fc60003fa5270 */
[----:B------:R-:W-:-:S04]  /*4060*/  FMUL R4, R4, R89 ;  /* 0x0000005904047220 */ /* 0x000fc80000400000 */
[----:B------:R-:W-:-:S05]  /*4070*/  FFMA R27, R27, R88, R4 ;  /* 0x000000581b1b7223 */ /* 0x000fca0000000004 */
[----:B------:R-:W-:-:S05]  /*4080*/  F2FP.TF32.F32.PACK_B R27, R27 ;  /* 0x0000001bff1b723e */ /* 0x000fca00024050ff */
[----:B------:R0:W-:Y:S01]  /*4090*/  @P3 STG.E desc[UR36][R66.64+0x4], R27 ;  /* 0x0000041b42003986 */ /* 0x0001e2000c101924 */
[----:B------:R-:W-:-:S13]  /*40a0*/  ISETP.GT.AND P3, PT, R3, 0x80, P5 ;  /* 0x000000800300780c */ /* 0x000fda0002f64270 */
[----:B0-----:R-:W-:Y:S05]  /*40b0*/  @!P3 BRA `(.L_x_103) ;  /* 0x000000000004b947 */ /* 0x001fea0003800000 */
[----:B------:R0:W5:Y:S02]  /*40c0*/  LDG.E.LTC128B R106, desc[UR36][R14.64+0x20] ;  /* 0x000020240e6a7981 */ /* 0x000164000c1e1920 */
.L_x_103:
[----:B------:R-:W-:Y:S05]  /*40d0*/  BSYNC B1 ;  /* 0x0000000000017941 */ /* 0x000fea0003800000 */
.L_x_102:
[----:B-----5:R-:W-:Y:S01]  /*40e0*/  LOP3.LUT R4, R106, 0xffffe000, RZ, 0xc0, !PT ;  /* 0xffffe0006a047812 */ /* 0x020fe200078ec0ff */
[----:B------:R-:W-:Y:S01]  /*40f0*/  BSSY B1, `(.L_x_104) ;  /* 0x000000b000017945 */ /* 0x000fe20003800000 */
[----:B------:R-:W-:-:S03]  /*4100*/  ISETP.NE.AND P5, PT, R109, RZ, PT ;  /* 0x000000ff6d00720c */ /* 0x000fc60003fa5270 */
[----:B--2---:R-:W-:Y:S01]  /*4110*/  FMUL R5, R4, R89 ;  /* 0x0000005904057220 */ /* 0x004fe20000400000 */
[----:B------:R-:W-:-:S03]  /*4120*/  @P3 IMAD.MOV.U32 R4, RZ, RZ, R62 ;  /* 0x000000ffff043224 */ /* 0x000fc600078e003e */
[----:B-1-34-:R-:W-:Y:S01]  /*4130*/  FFMA R9, R28, R88, R5 ;  /* 0x000000581c097223 */ /* 0x01afe20000000005 */
[----:B------:R-:W-:-:S04]  /*4140*/  @P3 IMAD.MOV.U32 R5, RZ, RZ, R63 ;  /* 0x000000ffff053224 */ /* 0x000fc800078e003f */
[----:B------:R-:W-:-:S05]  /*4150*/  F2FP.TF32.F32.PACK_B R9, R9 ;  /* 0x00000009ff09723e */ /* 0x000fca00024050ff */
[----:B------:R1:W-:Y:S01]  /*4160*/  @P3 STG.E desc[UR36][R4.64+0x20], R9 ;  /* 0x0000200904003986 */ /* 0x0003e2000c101924 */
[----:B------:R-:W-:-:S13]  /*4170*/  ISETP.GT.AND P3, PT, R3, 0x80, P5 ;  /* 0x000000800300780c */ /* 0x000fda0002f64270 */
[----:B-1----:R-:W-:Y:S05]  /*4180*/  @!P3 BRA `(.L_x_105) ;  /* 0x000000000004b947 */ /* 0x002fea0003800000 */
[----:B------:R1:W5:Y:S02]  /*4190*/  LDG.E.LTC128B R106, desc[UR36][R14.64+0x24] ;  /* 0x000024240e6a7981 */ /* 0x000364000c1e1920 */
.L_x_105:
[----:B------:R-:W-:Y:S05]  /*41a0*/  BSYNC B1 ;  /* 0x0000000000017941 */ /* 0x000fea0003800000 */
.L_x_104:
[----:B-----5:R-:W-:Y:S01]  /*41b0*/  LOP3.LUT R4, R106, 0xffffe000, RZ, 0xc0, !PT ;  /* 0xffffe0006a047812 */ /* 0x020fe200078ec0ff */
[----:B------:R-:W-:Y:S01]  /*41c0*/  @P3 IMAD.MOV.U32 R5, RZ, RZ, R63 ;  /* 0x000000ffff053224 */ /* 0x000fe200078e003f */
[----:B------:R-:W-:Y:S03]  /*41d0*/  BSSY B1, `(.L_x_106) ;  /* 0x000000a000017945 */ /* 0x000fe60003800000 */
[----:B------:R-:W-:-:S04]  /*41e0*/  FMUL R4, R4, R89 ;  /* 0x0000005904047220 */ /* 0x000fc80000400000 */
[----:B------:R-:W-:Y:S01]  /*41f0*/  FFMA R29, R29, R88, R4 ;  /* 0x000000581d1d7223 */ /* 0x000fe20000000004 */
[----:B------:R-:W-:-:S04]  /*4200*/  @P3 IMAD.MOV.U32 R4, RZ, RZ, R62 ;  /* 0x000000ffff043224 */ /* 0x000fc800078e003e */
[----:B------:R-:W-:-:S05]  /*4210*/  F2FP.TF32.F32.PACK_B R29, R29 ;  /* 0x0000001dff1d723e */ /* 0x000fca00024050ff */
[----:B------:R2:W-:Y:S01]  /*4220*/  @P3 STG.E desc[UR36][R4.64+0x24], R29 ;  /* 0x0000241d04003986 */ /* 0x0005e2000c101924 */
[----:B------:R-:W-:-:S04]  /*4230*/  ISETP.NE.AND P3, PT, R108, RZ, PT ;  /* 0x000000ff6c00720c */ /* 0x000fc80003f65270 */
[----:B------:R-:W-:-:S13]  /*4240*/  ISETP.GT.AND P3, PT, R3, 0x88, P3 ;  /* 0x000000880300780c */ /* 0x000fda0001f64270 */
[----:B--2---:R-:W-:Y:S05]  /*4250*/  @!P3 BRA `(.L_x_107) ;  /* 0x000000000004b947 */ /* 0x004fea0003800000 */
[----:B------:R2:W5:Y:S02]  /*4260*/  LDG.E.LTC128B R106, desc[UR36][R56.64+0x20] ;  /* 0x00002024386a7981 */ /* 0x000564000c1e1920 */
.L_x_107:
[----:B------:R-:W-:Y:S05]  /*4270*/  BSYNC B1 ;  /* 0x0000000000017941 */ /* 0x000fea0003800000 */
.L_x_106:
[----:B-----5:R-:W-:Y:S01]  /*4280*/  LOP3.LUT R4, R106, 0xffffe000, RZ, 0xc0, !PT ;  /* 0xffffe0006a047812 */ /* 0x020fe200078ec0ff */
[----:B------:R-:W-:Y:S04]  /*4290*/  BSSY B1, `(.L_x_108) ;  /* 0x0000008000017945 */ /* 0x000fe80003800000 */
[----:B------:R-:W-:-:S04]  /*42a0*/  FMUL R5, R4, R89 ;  /* 0x0000005904057220 */ /* 0x000fc80000400000 */
[----:B------:R-:W-:-:S05]  /*42b0*/  FFMA R5, R30, R88, R5 ;  /* 0x000000581e057223 */ /* 0x000fca0000000005 */
[----:B------:R-:W-:-:S05]  /*42c0*/  F2FP.TF32.F32.PACK_B R5, R5 ;  /* 0x00000005ff05723e */ /* 0x000fca00024050ff */
[----:B------:R3:W-:Y:S01]  /*42d0*/  @P3 STG.E desc[UR36][R6.64+0x20], R5 ;  /* 0x0000200506003986 */ /* 0x0007e2000c101924 */
[----:B------:R-:W-:-:S13]  /*42e0*/  ISETP.GT.AND P3, PT, R3, 0x88, P5 ;  /* 0x000000880300780c */ /* 0x000fda0002f64270 */
[----:B---3--:R-:W-:Y:S05]  /*42f0*/  @!P3 BRA `(.L_x_109) ;  /* 0x000000000004b947 */ /* 0x008fea0003800000 */
[----:B------:R3:W5:Y:S02]  /*4300*/  LDG.E.LTC128B R106, desc[UR36][R56.64+0x24] ;  /* 0x00002424386a7981 */ /* 0x000764000c1e1920 */
.L_x_109:
[----:B------:R-:W-:Y:S05]  /*4310*/  BSYNC B1 ;  /* 0x0000000000017941 */ /* 0x000fea0003800000 */
.L_x_108:
[----:B-----5:R-:W-:Y:S01]  /*4320*/  LOP3.LUT R4, R106, 0xffffe000, RZ, 0xc0, !PT ;  /* 0xffffe0006a047812 */ /* 0x020fe200078ec0ff */
[----:B------:R-:W-:Y:S01]  /*4330*/  @P3 IMAD.MOV.U32 R5, RZ, RZ, R7 ;  /* 0x000000ffff053224 */ /* 0x000fe200078e0007 */
[----:B------:R-:W-:Y:S01]  /*4340*/  ISETP.NE.AND P5, PT, R90, RZ, PT ;  /* 0x000000ff5a00720c */ /* 0x000fe20003fa5270 */
[----:B------:R-:W-:Y:S02]  /*4350*/  BSSY B1, `(.L_x_110) ;  /* 0x0000009000017945 */ /* 0x000fe40003800000 */
[----:B------:R-:W-:-:S04]  /*4360*/  FMUL R4, R4, R89 ;  /* 0x0000005904047220 */ /* 0x000fc80000400000 */
[----:B------:R-:W-:Y:S01]  /*4370*/  FFMA R31, R31, R88, R4 ;  /* 0x000000581f1f7223 */ /* 0x000fe20000000004 */
[----:B------:R-:W-:-:S04]  /*4380*/  @P3 IMAD.MOV.U32 R4, RZ, RZ, R6 ;  /* 0x000000ffff043224 */ /* 0x000fc800078e0006 */
[----:B------:R-:W-:-:S05]  /*4390*/  F2FP.TF32.F32.PACK_B R31, R31 ;  /* 0x0000001fff1f723e */ /* 0x000fca00024050ff */
[----:B------:R4:W-:Y:S01]  /*43a0*/  @P3 STG.E desc[UR36][R4.64+0x24], R31 ;  /* 0x0000241f04003986 */ /* 0x0009e2000c101924 */
[----:B------:R-:W-:-:S13]  /*43b0*/  ISETP.GT.AND P3, PT, R3, 0x80, P5 ;  /* 0x000000800300780c */ /* 0x000fda0002f64270 */
[----:B----4-:R-:W-:Y:S05]  /*43c0*/  @!P3 BRA `(.L_x_111) ;  /* 0x000000000004b947 */ /* 0x010fea0003800000 */
[----:B------:R4:W5:Y:S02]  /*43d0*/  LDG.E.LTC128B R106, desc[UR36][R14.64+0x40] ;  /* 0x000040240e6a7981 */ /* 0x000964000c1e1920 */
.L_x_111:
[----:B------:R-:W-:Y:S05]  /*43e0*/  BSYNC B1 ;  /* 0x0000000000017941 */ /* 0x000fea0003800000 */
.L_x_110:
[----:B-----5:R-:W-:Y:S01]  /*43f0*/  LOP3.LUT R4, R106, 0xffffe000, RZ, 0xc0, !PT ;  /* 0xffffe0006a047812 */ /* 0x020fe200078ec0ff */
[----:B------:R-:W-:Y:S01]  /*4400*/  BSSY B1, `(.L_x_112) ;  /* 0x000000b000017945 */ /* 0x000fe20003800000 */
[----:B------:R-:W-:-:S03]  /*4410*/  ISETP.NE.AND P5, PT, R92, RZ, PT ;  /* 0x000000ff5c00720c */ /* 0x000fc60003fa5270 */
[----:B------:R-:W-:Y:S01]  /*4420*/  FMUL R5, R4, R89 ;  /* 0x0000005904057220 */ /* 0x000fe20000400000 */
[----:B------:R-:W-:-:S03]  /*4430*/  @P3 IMAD.MOV.U32 R4, RZ, RZ, R62 ;  /* 0x000000ffff043224 */ /* 0x000fc600078e003e */
[----:B------:R-:W-:Y:S01]  /*4440*/  FFMA R9, R32, R88, R5 ;  /* 0x0000005820097223 */ /* 0x000fe20000000005 */
[----:B------:R-:W-:-:S04]  /*4450*/  @P3 IMAD.MOV.U32 R5, RZ, RZ, R63 ;  /* 0x000000ffff053224 */ /* 0x000fc800078e003f */
[----:B------:R-:W-:-:S05]  /*4460*/  F2FP.TF32.F32.PACK_B R9, R9 ;  /* 0x00000009ff09723e */ /* 0x000fca00024050ff */
[----:B------:R0:W-:Y:S01]  /*4470*/  @P3 STG.E desc[UR36][R4.64+0x40], R9 ;  /* 0x0000400904003986 */ /* 0x0001e2000c101924 */
[----:B------:R-:W-:-:S13]  /*4480*/  ISETP.GT.AND P3, PT, R3, 0x80, P5 ;  /* 0x000000800300780c */ /* 0x000fda0002f64270 */
[----:B0-----:R-:W-:Y:S05]  /*4490*/  @!P3 BRA `(.L_x_113) ;  /* 0x000000000004b947 */ /* 0x001fea0003800000 */
[----:B------:R0:W5:Y:S02]  /*44a0*/  LDG.E.LTC128B R106, desc[UR36][R14.64+0x44] ;  /* 0x000044240e6a7981 */ /* 0x000164000c1e1920 */
.L_x_113:
[----:B------:R-:W-:Y:S05]  /*44b0*/  BSYNC B1 ;  /* 0x0000000000017941 */ /* 0x000fea0003800000 */
.L_x_112:
        /* <DEDUP_REMOVED lines=10> */
[----:B0-----:R-:W-:Y:S05]  /*4560*/  @!P3 BRA `(.L_x_115) ;  /* 0x000000000004b947 */ /* 0x001fea0003800000 */
[----:B------:R0:W5:Y:S02]  /*4570*/  LDG.E.LTC128B R106, desc[UR36][R56.64+0x40] ;  /* 0x00004024386a7981 */ /* 0x000164000c1e1920 */
.L_x_115:
[----:B------:R-:W-:Y:S05]  /*4580*/  BSYNC B1 ;  /* 0x0000000000017941 */ /* 0x000fea0003800000 */
.L_x_114:
[----:B-----5:R-:W-:Y:S01]  /*4590*/  LOP3.LUT R4, R106, 0xffffe000, RZ, 0xc0, !PT ;  /* 0xffffe0006a047812 */ /* 0x020fe200078ec0ff */
[----:B------:R-:W-:Y:S04]  /*45a0*/  BSSY B1, `(.L_x_116) ;  /* 0x000000a000017945 */ /* 0x000fe80003800000 */
        /* <DEDUP_REMOVED lines=9> */
.L_x_117:
[----:B------:R-:W-:Y:S05]  /*4640*/  BSYNC B1 ;  /* 0x0000000000017941 */ /* 0x000fea0003800000 */
.L_x_116:
        /* <DEDUP_REMOVED lines=10> */
[----:B0-----:R-:W-:Y:S05]  /*46f0*/  @!P3 BRA `(.L_x_119) ;  /* 0x000000000004b947 */ /* 0x001fea0003800000 */
[----:B------:R0:W5:Y:S02]  /*4700*/  LDG.E.LTC128B R106, desc[UR36][R14.64+0x60] ;  /* 0x000060240e6a7981 */ /* 0x000164000c1e1920 */
.L_x_119:
[----:B------:R-:W-:Y:S05]  /*4710*/  BSYNC B1 ;  /* 0x0000000000017941 */ /* 0x000fea0003800000 */
.L_x_118:
        /* <DEDUP_REMOVED lines=12> */
.L_x_121:
[----:B------:R-:W-:Y:S05]  /*47e0*/  BSYNC B1 ;  /* 0x0000000000017941 */ /* 0x000fea0003800000 */
.L_x_120:
        /* <DEDUP_REMOVED lines=12> */
.L_x_123:
[----:B------:R-:W-:Y:S05]  /*48b0*/  BSYNC B1 ;  /* 0x0000000000017941 */ /* 0x000fea0003800000 */
.L_x_122:
        /* <DEDUP_REMOVED lines=11> */
.L_x_125:
[----:B------:R-:W-:Y:S05]  /*4970*/  BSYNC B1 ;  /* 0x0000000000017941 */ /* 0x000fea0003800000 */
.L_x_124:
        /* <DEDUP_REMOVED lines=12> */
.L_x_127:
[----:B------:R-:W-:Y:S05]  /*4a40*/  BSYNC B1 ;  /* 0x0000000000017941 */ /* 0x000fea0003800000 */
.L_x_126:
        /* <DEDUP_REMOVED lines=12> */
.L_x_129:
[----:B------:R-:W-:Y:S05]  /*4b10*/  BSYNC B1 ;  /* 0x0000000000017941 */ /* 0x000fea0003800000 */
.L_x_128:
        /* <DEDUP_REMOVED lines=12> */
.L_x_131:
[----:B------:R-:W-:Y:S05]  /*4be0*/  BSYNC B1 ;  /* 0x0000000000017941 */ /* 0x000fea0003800000 */
.L_x_130:
        /* <DEDUP_REMOVED lines=11> */
.L_x_133:
[----:B------:R-:W-:Y:S05]  /*4ca0*/  BSYNC B1 ;  /* 0x0000000000017941 */ /* 0x000fea0003800000 */
.L_x_132:
        /* <DEDUP_REMOVED lines=12> */
.L_x_135:
[----:B------:R-:W-:Y:S05]  /*4d70*/  BSYNC B1 ;  /* 0x0000000000017941 */ /* 0x000fea0003800000 */
.L_x_134:
        /* <DEDUP_REMOVED lines=11> */
.L_x_137:
[----:B------:R-:W-:Y:S05]  /*4e30*/  BSYNC B1 ;  /* 0x0000000000017941 */ /* 0x000fea0003800000 */
.L_x_136:
        /* <DEDUP_REMOVED lines=11> */
.L_x_139:
[----:B------:R-:W-:Y:S05]  /*4ef0*/  BSYNC B1 ;  /* 0x0000000000017941 */ /* 0x000fea0003800000 */
.L_x_138:
        /* <DEDUP_REMOVED lines=11> */
.L_x_141:
[----:B------:R-:W-:Y:S05]  /*4fb0*/  BSYNC B1 ;  /* 0x0000000000017941 */ /* 0x000fea0003800000 */
.L_x_140:
        /* <DEDUP_REMOVED lines=11> */
.L_x_143:
[----:B------:R-:W-:Y:S05]  /*5070*/  BSYNC B1 ;  /* 0x0000000000017941 */ /* 0x000fea0003800000 */
.L_x_142:
        /* <DEDUP_REMOVED lines=11> */
.L_x_145:
[----:B------:R-:W-:Y:S05]  /*5130*/  BSYNC B1 ;  /* 0x0000000000017941 */ /* 0x000fea0003800000 */
.L_x_144:
        /* <DEDUP_REMOVED lines=11> */
.L_x_147:
[----:B------:R-:W-:Y:S05]  /*51f0*/  BSYNC B1 ;  /* 0x0000000000017941 */ /* 0x000fea0003800000 */
.L_x_146:
[----:B0----5:R-:W-:Y:S01]  /*5200*/  LOP3.LUT R4, R106, 0xffffe000, RZ, 0xc0, !PT ;  /* 0xffffe0006a047812 */ /* 0x021fe200078ec0ff */
[----:B------:R-:W-:Y:S01]  /*5210*/  BSSY B1, `(.L_x_148) ;  /* 0x000000a000017945 */ /* 0x000fe20003800000 */
[----:B------:R-:W-:-:S03]  /*5220*/  ISETP.GT.AND P2, PT, R3, 0x88, P2 ;  /* 0x000000880300780c */ /* 0x000fc60001744270 */
[----:B------:R-:W-:Y:S01]  /*5230*/  FMUL R5, R4, R89 ;  /* 0x0000005904057220 */ /* 0x000fe20000400000 */
[----:B------:R-:W-:-:S03]  /*5240*/  @P6 IMAD.MOV.U32 R4, RZ, RZ, R6 ;  /* 0x000000ffff046224 */ /* 0x000fc600078e0006 */
[----:B------:R-:W-:Y:S01]  /*5250*/  FFMA R9, R50, R88, R5 ;  /* 0x0000005832097223 */ /* 0x000fe20000000005 */
[----:B------:R-:W-:-:S04]  /*5260*/  @P6 IMAD.MOV.U32 R5, RZ, RZ, R7 ;  /* 0x000000ffff056224 */ /* 0x000fc800078e0007 */
[----:B------:R-:W-:-:S05]  /*5270*/  F2FP.TF32.F32.PACK_B R9, R9 ;  /* 0x00000009ff09723e */ /* 0x000fca00024050ff */
[----:B------:R0:W-:Y:S01]  /*5280*/  @P6 STG.E desc[UR36][R4.64+0xc0], R9 ;  /* 0x0000c00904006986 */ /* 0x0001e2000c101924 */
[----:B------:R-:W-:Y:S05]  /*5290*/  @!P2 BRA `(.L_x_149) ;  /* 0x000000000004a947 */ /* 0x000fea0003800000 */
[----:B------:R0:W5:Y:S02]  /*52a0*/  LDG.E.LTC128B R106, desc[UR36][R56.64+0xc4] ;  /* 0x0000c424386a7981 */ /* 0x000164000c1e1920 */
.L_x_149:
[----:B------:R-:W-:Y:S05]  /*52b0*/  BSYNC B1 ;  /* 0x0000000000017941 */ /* 0x000fea0003800000 */
.L_x_148:
[----:B0----5:R-:W-:Y:S01]  /*52c0*/  LOP3.LUT R4, R106, 0xffffe000, RZ, 0xc0, !PT ;  /* 0xffffe0006a047812 */ /* 0x021fe200078ec0ff */
        /* <DEDUP_REMOVED lines=10> */
.L_x_151:
[----:B------:R-:W-:Y:S05]  /*5370*/  BSYNC B1 ;  /* 0x0000000000017941 */ /* 0x000fea0003800000 */
.L_x_150:
        /* <DEDUP_REMOVED lines=11> */
.L_x_153:
[----:B------:R-:W-:Y:S05]  /*5430*/  BSYNC B1 ;  /* 0x0000000000017941 */ /* 0x000fea0003800000 */
.L_x_152:
[----:B0----5:R-:W-:Y:S01]  /*5440*/  LOP3.LUT R4, R106, 0xffffe000, RZ, 0xc0, !PT ;  /* 0xffffe0006a047812 */ /* 0x021fe200078ec0ff */
[----:B------:R-:W-:Y:S01]  /*5450*/  BSSY B1, `(.L_x_154) ;  /* 0x0000008000017945 */ /* 0x000fe20003800000 */
[----:B------:R-:W-:-:S03]  /*5460*/  ISETP.GT.AND P1, PT, R3, 0x88, P1 ;  /* 0x000000880300780c */ /* 0x000fc60000f24270 */
[----:B------:R-:W-:-:S04]  /*5470*/  FMUL R4, R4, R89 ;  /* 0x0000005904047220 */ /* 0x000fc80000400000 */
[----:B------:R-:W-:-:S05]  /*5480*/  FFMA R53, R53, R88, R4 ;  /* 0x0000005835357223 */ /* 0x000fca0000000004 */
[----:B------:R-:W-:-:S05]  /*5490*/  F2FP.TF32.F32.PACK_B R53, R53 ;  /* 0x00000035ff35723e */ /* 0x000fca00024050ff */
[----:B------:R0:W-:Y:S01]  /*54a0*/  @P2 STG.E desc[UR36][R62.64+0xe4], R53 ;  /* 0x0000e4353e002986 */ /* 0x0001e2000c101924 */
[----:B------:R-:W-:Y:S05]  /*54b0*/  @!P1 BRA `(.L_x_155) ;  /* 0x0000000000049947 */ /* 0x000fea0003800000 */
[----:B------:R0:W5:Y:S02]  /*54c0*/  LDG.E.LTC128B R106, desc[UR36][R56.64+0xe0] ;  /* 0x0000e024386a7981 */ /* 0x000164000c1e1920 */
.L_x_155:
[----:B------:R-:W-:Y:S05]  /*54d0*/  BSYNC B1 ;  /* 0x0000000000017941 */ /* 0x000fea0003800000 */
.L_x_154:
[----:B-----5:R-:W-:Y:S01]  /*54e0*/  LOP3.LUT R4, R106, 0xffffe000, RZ, 0xc0, !PT ;  /* 0xffffe0006a047812 */ /* 0x020fe200078ec0ff */
        /* <DEDUP_REMOVED lines=10> */
.L_x_157:
[----:B------:R-:W-:Y:S05]  /*5590*/  BSYNC B1 ;  /* 0x0000000000017941 */ /* 0x000fea0003800000 */
.L_x_156:
[----:B------:R-:W-:Y:S05]  /*55a0*/  @!P0 BRA `(.L_x_158) ;  /* 0x0000001400688947 */ /* 0x000fea0003800000 */
[----:B-----5:R-:W-:-:S05]  /*55b0*/  LOP3.LUT R106, R106, 0xffffe000, RZ, 0xc0, !PT ;  /* 0xffffe0006a6a7812 */ /* 0x020fca00078ec0ff */
[----:B------:R-:W-:-:S04]  /*55c0*/  FMUL R106, R106, R89 ;  /* 0x000000596a6a7220 */ /* 0x000fc80000400000 */
[----:B------:R-:W-:-:S05]  /*55d0*/  FFMA R55, R55, R88, R106 ;  /* 0x0000005837377223 */ /* 0x000fca000000006a */
[----:B------:R-:W-:-:S05]  /*55e0*/  F2FP.TF32.F32.PACK_B R55, R55 ;  /* 0x00000037ff37723e */ /* 0x000fca00024050ff */
[----:B------:R0:W-:Y:S01]  /*55f0*/  STG.E desc[UR36][R6.64+0xe4], R55 ;  /* 0x0000e43706007986 */ /* 0x0001e2000c101924 */
[----:B------:R-:W-:Y:S05]  /*5600*/  BRA `(.L_x_158) ;  /* 0x0000001400507947 */ /* 0x000fea0003800000 */
.L_x_35:
[----:B------:R-:W-:Y:S01]  /*5610*/  ULDC.64 UR4, c[0x0][0x5c0] ;  /* 0x0001700000047ab9 */ /* 0x000fe20000000a00 */
[-C--:B------:R-:W-:Y:S01]  /*5620*/  FMUL R5, R56, R88.reuse ;  /* 0x0000005838057220 */ /* 0x080fe20000400000 */
[----:B------:R-:W-:Y:S01]  /*5630*/  LEA R8, P1, R12, UR4, 0x2 ;  /* 0x000000040c087c11 */ /* 0x000fe2000f8210ff */
[-C--:B------:R-:W-:Y:S01]  /*5640*/  FMUL R57, R57, R88.reuse ;  /* 0x0000005839397220 */ /* 0x080fe20000400000 */
[----:B------:R-:W-:Y:S01]  /*5650*/  ISETP.GT.AND P4, PT, R4, 0x1, PT ;  /* 0x000000010400780c */ /* 0x000fe20003f84270 */
[----:B------:R-:W-:Y:S01]  /*5660*/  IMAD.SHL.U32 R15, R112, 0x20, RZ ;  /* 0x00000020700f7824 */ /* 0x000fe200078e00ff */
[----:B------:R-:W-:Y:S01]  /*5670*/  LEA.HI.X R9, R12, UR5, R11, 0x2, P1 ;  /* 0x000000050c097c11 */ /* 0x000fe200088f140b */
[----:B------:R-:W-:Y:S01]  /*5680*/  IMAD.SHL.U32 R23, R112, 0x200, RZ ;  /* 0x0000020070177824 */ /* 0x000fe200078e00ff */
[----:B------:R-:W-:Y:S01]  /*5690*/  F2FP.TF32.F32.PACK_B R5, R5 ;  /* 0x00000005ff05723e */ /* 0x000fe200024050ff */
[-C--:B------:R-:W-:Y:S01]  /*56a0*/  FMUL R13, R58, R88.reuse ;  /* 0x000000583a0d7220 */ /* 0x080fe20000400000 */
[----:B------:R-:W-:Y:S01]  /*56b0*/  ISETP.GT.AND P1, PT, R3, RZ, P4 ;  /* 0x000000ff0300720c */ /* 0x000fe20002724270 */
[-C--:B------:R-:W-:Y:S01]  /*56c0*/  FMUL R59, R59, R88.reuse ;  /* 0x000000583b3b7220 */ /* 0x080fe20000400000 */
[C-C-:B------:R-:W-:Y:S01]  /*56d0*/  SHF.L.U64.HI R7, R112.reuse, 0x5, R113.reuse ;  /* 0x0000000570077819 */ /* 0x140fe20000010271 */
[----:B------:R0:W-:Y:S01]  /*56e0*/  @P0 STG.E desc[UR36][R8.64], R5 ;  /* 0x0000000508000986 */ /* 0x0001e2000c101924 */
[----:B------:R-:W-:Y:S01]  /*56f0*/  ISETP.GT.AND P0, PT, R3, 0x8, P5 ;  /* 0x000000080300780c */ /* 0x000fe20002f04270 */
[-C--:B------:R-:W-:Y:S01]  /*5700*/  FMUL R61, R61, R88.reuse ;  /* 0x000000583d3d7220 */ /* 0x080fe20000400000 */
[----:B------:R-:W-:Y:S01]  /*5710*/  F2FP.TF32.F32.PACK_B R57, R57 ;  /* 0x00000039ff39723e */ /* 0x000fe200024050ff */
[----:B------:R-:W-:Y:S01]  /*5720*/  FMUL R63, R63, R88 ;  /* 0x000000583f3f7220 */ /* 0x000fe20000400000 */
[----:B------:R-:W-:Y:S01]  /*5730*/  IADD3 R10, P2, R15, R8, RZ ;  /* 0x000000080f0a7210 */ /* 0x000fe20007f5e0ff */
[-C--:B------:R-:W-:Y:S01]  /*5740*/  FMUL R65, R65, R88.reuse ;  /* 0x0000005841417220 */ /* 0x080fe20000400000 */
[----:B------:R-:W-:Y:S01]  /*5750*/  SHF.L.U64.HI R113, R112, 0x9, R113 ;  /* 0x0000000970717819 */ /* 0x000fe20000010271 */
[----:B------:R-:W-:Y:S01]  /*5760*/  FMUL R67, R67, R88 ;  /* 0x0000005843437220 */ /* 0x000fe20000400000 */
[----:B------:R-:W-:Y:S01]  /*5770*/  F2FP.TF32.F32.PACK_B R13, R13 ;  /* 0x0000000dff0d723e */ /* 0x000fe200024050ff */
[----:B------:R-:W-:Y:S01]  /*5780*/  @P1 STG.E desc[UR36][R8.64+0x4], R57 ;  /* 0x0000043908001986 */ /* 0x000fe2000c101924 */
[----:B------:R-:W-:Y:S01]  /*5790*/  IMAD.X R11, R7, 0x1, R9, P2 ;  /* 0x00000001070b7824 */ /* 0x000fe200010e0609 */
[----:B------:R-:W-:Y:S01]  /*57a0*/  IADD3 R6, P1, P2, R23, R8, R15 ;  /* 0x0000000817067210 */ /* 0x000fe20007a3e00f */
[-C--:B0-----:R-:W-:Y:S01]  /*57b0*/  FMUL R5, R60, R88.reuse ;  /* 0x000000583c057220 */ /* 0x081fe20000400000 */
[C---:B------:R-:W-:Y:S01]  /*57c0*/  ISETP.GT.AND P3, PT, R4.reuse, 0x8, PT ;  /* 0x000000080400780c */ /* 0x040fe20003f64270 */
[-C--:B------:R-:W-:Y:S01]  /*57d0*/  FMUL R69, R69, R88.reuse ;  /* 0x0000005845457220 */ /* 0x080fe20000400000 */
[----:B------:R-:W-:Y:S01]  /*57e0*/  IADD3.X R7, R113, R9, R7, P1, P2 ;  /* 0x0000000971077210 */ /* 0x000fe20000fe4407 */
[----:B------:R0:W-:Y:S01]  /*57f0*/  @P0 STG.E desc[UR36][R10.64], R13 ;  /* 0x0000000d0a000986 */ /* 0x0001e2000c101924 */
[----:B------:R-:W-:Y:S01]  /*5800*/  ISETP.GT.AND P1, PT, R3, 0x8, P4 ;  /* 0x000000080300780c */ /* 0x000fe20002724270 */
[-C--:B------:R-:W-:Y:S01]  /*5810*/  FMUL R71, R71, R88.reuse ;  /* 0x0000005847477220 */ /* 0x080fe20000400000 */
[----:B------:R-:W-:Y:S01]  /*5820*/  ISETP.GT.AND P0, PT, R3, RZ, P3 ;  /* 0x000000ff0300720c */ /* 0x000fe20001f04270 */
[-C--:B------:R-:W-:Y:S01]  /*5830*/  FMUL R73, R73, R88.reuse ;  /* 0x0000005849497220 */ /* 0x080fe20000400000 */
[----:B------:R-:W-:Y:S01]  /*5840*/  F2FP.TF32.F32.PACK_B R59, R59 ;  /* 0x0000003bff3b723e */ /* 0x000fe200024050ff */
[-C--:B------:R-:W-:Y:S01]  /*5850*/  FMUL R75, R75, R88.reuse ;  /* 0x000000584b4b7220 */ /* 0x080fe20000400000 */
[----:B------:R-:W-:Y:S01]  /*5860*/  F2FP.TF32.F32.PACK_B R5, R5 ;  /* 0x00000005ff05723e */ /* 0x000fe200024050ff */
[-C--:B------:R-:W-:Y:S01]  /*5870*/  FMUL R77, R77, R88.reuse ;  /* 0x000000584d4d7220 */ /* 0x080fe20000400000 */
[----:B------:R-:W-:Y:S01]  /*5880*/  ISETP.GT.AND P2, PT, R4, 0x9, PT ;  /* 0x000000090400780c */ /* 0x000fe20003f44270 */
[-C--:B------:R-:W-:Y:S01]  /*5890*/  FMUL R79, R79, R88.reuse ;  /* 0x000000584f4f7220 */ /* 0x080fe20000400000 */
[----:B------:R-:W-:Y:S01]  /*58a0*/  F2FP.TF32.F32.PACK_B R61, R61 ;  /* 0x0000003dff3d723e */ /* 0x000fe200024050ff */
[-C--:B0-----:R-:W-:Y:S01]  /*58b0*/  FMUL R13, R62, R88.reuse ;  /* 0x000000583e0d7220 */ /* 0x081fe20000400000 */
[----:B------:R-:W-:Y:S01]  /*58c0*/  F2FP.TF32.F32.PACK_B R63, R63 ;  /* 0x0000003fff3f723e */ /* 0x000fe200024050ff */
[----:B------:R-:W-:Y:S01]  /*58d0*/  @P1 STG.E desc[UR36][R10.64+0x4], R59 ;  /* 0x0000043b0a001986 */ /* 0x000fe2000c101924 */
[----:B------:R-:W-:Y:S01]  /*58e0*/  ISETP.GT.AND P1, PT, R4, 0x11, PT ;  /* 0x000000110400780c */ /* 0x000fe20003f24270 */
[-C--:B------:R-:W-:Y:S01]  /*58f0*/  FMUL R81, R81, R88.reuse ;  /* 0x0000005851517220 */ /* 0x080fe20000400000 */
[----:B------:R-:W-:Y:S01]  /*5900*/  F2FP.TF32.F32.PACK_B R13, R13 ;  /* 0x0000000dff0d723e */ /* 0x000fe200024050ff */
[----:B------:R0:W-:Y:S01]  /*5910*/  @P0 STG.E desc[UR36][R8.64+0x20], R5 ;  /* 0x0000200508000986 */ /* 0x0001e2000c101924 */
[----:B------:R-:W-:Y:S01]  /*5920*/  ISETP.GT.AND P0, PT, R3, RZ, P2 ;  /* 0x000000ff0300720c */ /* 0x000fe20001704270 */
[-C--:B------:R-:W-:Y:S01]  /*5930*/  FMUL R83, R83, R88.reuse ;  /* 0x0000005853537220 */ /* 0x080fe20000400000 */
[----:B------:R-:W-:Y:S01]  /*5940*/  F2FP.TF32.F32.PACK_B R65, R65 ;  /* 0x00000041ff41723e */ /* 0x000fe200024050ff */
        /* <DEDUP_REMOVED lines=8> */
[-C--:B0-----:R-:W-:Y:S01]  /*59d0*/  FMUL R5, R64, R88.reuse ;  /* 0x0000005840057220 */ /* 0x081fe20000400000 */
[----:B------:R-:W-:Y:S01]  /*59e0*/  F2FP.TF32.F32.PACK_B R75, R75 ;  /* 0x0000004bff4b723e */ /* 0x000fe200024050ff */
[----:B------:R-:W-:Y:S01]  /*59f0*/  @P0 STG.E desc[UR36][R8.64+0x24], R61 ;  /* 0x0000243d08000986 */ /* 0x000fe2000c101924 */
[----:B------:R-:W-:Y:S01]  /*5a00*/  ISETP.GT.AND P0, PT, R3, 0x8, P3 ;  /* 0x000000080300780c */ /* 0x000fe20001f04270 */
[-C--:B------:R-:W-:Y:S01]  /*5a10*/  FMUL R29, R29, R88.reuse ;  /* 0x000000581d1d7220 */ /* 0x080fe20000400000 */
[----:B------:R-:W-:Y:S01]  /*5a20*/  F2FP.TF32.F32.PACK_B R5, R5 ;  /* 0x00000005ff05723e */ /* 0x000fe200024050ff */
[-C--:B------:R-:W-:Y:S01]  /*5a30*/  FMUL R31, R31, R88.reuse ;  /* 0x000000581f1f7220 */ /* 0x080fe20000400000 */
[C---:B------:R-:W-:Y:S01]  /*5a40*/  ISETP.GT.AND P4, PT, R4.reuse, 0x29, PT ;  /* 0x000000290400780c */ /* 0x040fe20003f84270 */
[-C--:B------:R-:W-:Y:S01]  /*5a50*/  FMUL R33, R33, R88.reuse ;  /* 0x0000005821217220 */ /* 0x080fe20000400000 */
[----:B------:R-:W-:Y:S01]  /*5a60*/  F2FP.TF32.F32.PACK_B R77, R77 ;  /* 0x0000004dff4d723e */ /* 0x000fe200024050ff */
[-C--:B------:R-:W-:Y:S01]  /*5a70*/  FMUL R35, R35, R88.reuse ;  /* 0x0000005823237220 */ /* 0x080fe20000400000 */
[----:B------:R-:W-:Y:S01]  /*5a80*/  F2FP.TF32.F32.PACK_B R79, R79 ;  /* 0x0000004fff4f723e */ /* 0x000fe200024050ff */
[-C--:B------:R-:W-:Y:S01]  /*5a90*/  FMUL R37, R37, R88.reuse ;  /* 0x0000005825257220 */ /* 0x080fe20000400000 */
[C---:B------:R-:W-:Y:S01]  /*5aa0*/  ISETP.GT.AND P3, PT, R4.reuse, 0x31, PT ;  /* 0x000000310400780c */ /* 0x040fe20003f64270 */
[-C--:B------:R-:W-:Y:S01]  /*5ab0*/  FMUL R39, R39, R88.reuse ;  /* 0x0000005827277220 */ /* 0x080fe20000400000 */
[----:B------:R-:W-:Y:S01]  /*5ac0*/  F2FP.TF32.F32.PACK_B R81, R81 ;  /* 0x00000051ff51723e */ /* 0x000fe200024050ff */
[----:B------:R0:W-:Y:S01]  /*5ad0*/  @P0 STG.E desc[UR36][R10.64+0x20], R13 ;  /* 0x0000200d0a000986 */ /* 0x0001e2000c101924 */
[----:B------:R-:W-:Y:S01]  /*5ae0*/  ISETP.GT.AND P0, PT, R3, 0x8, P2 ;  /* 0x000000080300780c */ /* 0x000fe20001704270 */
[-C--:B------:R-:W-:Y:S01]  /*5af0*/  FMUL R41, R41, R88.reuse ;  /* 0x0000005829297220 */ /* 0x080fe20000400000 */
[----:B------:R-:W-:Y:S01]  /*5b00*/  ISETP.GT.AND P2, PT, R4, 0x10, PT ;  /* 0x000000100400780c */ /* 0x000fe20003f44270 */
        /* <DEDUP_REMOVED lines=11> */
[----:B------:R-:W-:Y:S01]  /*5bc0*/  ISETP.GT.AND P0, PT, R3, RZ, P2 ;  /* 0x000000ff0300720c */ /* 0x000fe20001704270 */
[-C--:B------:R-:W-:Y:S01]  /*5bd0*/  FMUL R51, R51, R88.reuse ;  /* 0x0000005833337220 */ /* 0x080fe20000400000 */
[----:B------:R-:W-:Y:S01]  /*5be0*/  F2FP.TF32.F32.PACK_B R13, R13 ;  /* 0x0000000dff0d723e */ /* 0x000fe200024050ff */
[-C--:B------:R-:W-:Y:S01]  /*5bf0*/  FMUL R53, R53, R88.reuse ;  /* 0x0000005835357220 */ /* 0x080fe20000400000 */
[----:B------:R-:W-:Y:S01]  /*5c00*/  F2FP.TF32.F32.PACK_B R29, R29 ;  /* 0x0000001dff1d723e */ /* 0x000fe200024050ff */
[----:B------:R-:W-:Y:S01]  /*5c10*/  FMUL R55, R55, R88 ;  /* 0x0000005837377220 */ /* 0x000fe20000400000 */
[----:B------:R-:W-:-:S02]  /*5c20*/  F2FP.TF32.F32.PACK_B R31, R31 ;  /* 0x0000001fff1f723e */ /* 0x000fc400024050ff */
[----:B------:R-:W-:Y:S02]  /*5c30*/  F2FP.TF32.F32.PACK_B R33, R33 ;  /* 0x00000021ff21723e */ /* 0x000fe400024050ff */
[----:B------:R-:W-:Y:S02]  /*5c40*/  F2FP.TF32.F32.PACK_B R35, R35 ;  /* 0x00000023ff23723e */ /* 0x000fe400024050ff */
[----:B------:R-:W-:Y:S01]  /*5c50*/  F2FP.TF32.F32.PACK_B R37, R37 ;  /* 0x00000025ff25723e */ /* 0x000fe200024050ff */
[----:B------:R0:W-:Y:S01]  /*5c60*/  @P0 STG.E desc[UR36][R8.64+0x40], R5 ;  /* 0x0000400508000986 */ /* 0x0001e2000c101924 */
[----:B------:R-:W-:Y:S02]  /*5c70*/  ISETP.GT.AND P0, PT, R3, RZ, P1 ;  /* 0x000000ff0300720c */ /* 0x000fe40000f04270 */
[----:B------:R-:W-:Y:S02]  /*5c80*/  F2FP.TF32.F32.PACK_B R39, R39 ;  /* 0x00000027ff27723e */ /* 0x000fe400024050ff */
[----:B------:R-:W-:-:S02]  /*5c90*/  F2FP.TF32.F32.PACK_B R41, R41 ;  /* 0x00000029ff29723e */ /* 0x000fc400024050ff */
[----:B------:R-:W-:Y:S02]  /*5ca0*/  F2FP.TF32.F32.PACK_B R43, R43 ;  /* 0x0000002bff2b723e */ /* 0x000fe400024050ff */
[----:B------:R-:W-:Y:S02]  /*5cb0*/  F2FP.TF32.F32.PACK_B R45, R45 ;  /* 0x0000002dff2d723e */ /* 0x000fe400024050ff */
[----:B------:R-:W-:Y:S01]  /*5cc0*/  F2FP.TF32.F32.PACK_B R47, R47 ;  /* 0x0000002fff2f723e */ /* 0x000fe200024050ff */
[----:B0-----:R-:W-:Y:S01]  /*5cd0*/  FMUL R5, R68, R88 ;  /* 0x0000005844057220 */ /* 0x001fe20000400000 */
[----:B------:R-:W-:Y:S01]  /*5ce0*/  F2FP.TF32.F32.PACK_B R49, R49 ;  /* 0x00000031ff31723e */ /* 0x000fe200024050ff */
[----:B------:R-:W-:Y:S01]  /*5cf0*/  @P0 STG.E desc[UR36][R8.64+0x44], R65 ;  /* 0x0000444108000986 */ /* 0x000fe2000c101924 */
[----:B------:R-:W-:Y:S02]  /*5d00*/  ISETP.GT.AND P0, PT, R3, 0x8, P2 ;  /* 0x000000080300780c */ /* 0x000fe40001704270 */
[----:B------:R-:W-:-:S02]  /*5d10*/  ISETP.GT.AND P2, PT, R4, 0x18, PT ;  /* 0x000000180400780c */ /* 0x000fc40003f44270 */
[----:B------:R-:W-:Y:S02]  /*5d20*/  F2FP.TF32.F32.PACK_B R5, R5 ;  /* 0x00000005ff05723e */ /* 0x000fe400024050ff */
[----:B------:R-:W-:Y:S02]  /*5d30*/  F2FP.TF32.F32.PACK_B R51, R51 ;  /* 0x00000033ff33723e */ /* 0x000fe400024050ff */
[----:B------:R-:W-:Y:S02]  /*5d40*/  F2FP.TF32.F32.PACK_B R53, R53 ;  /* 0x00000035ff35723e */ /* 0x000fe400024050ff */
[----:B------:R-:W-:-:S03]  /*5d50*/  F2FP.TF32.F32.PACK_B R55, R55 ;  /* 0x00000037ff37723e */ /* 0x000fc600024050ff */
[----:B------:R0:W-:Y:S01]  /*5d60*/  @P0 STG.E desc[UR36][R10.64+0x40], R13 ;  /* 0x0000400d0a000986 */ /* 0x0001e2000c101924 */
[----:B------:R-:W-:Y:S02]  /*5d70*/  ISETP.GT.AND P0, PT, R3, 0x8, P1 ;  /* 0x000000080300780c */ /* 0x000fe40000f04270 */
[----:B------:R-:W-:Y:S01]  /*5d80*/  ISETP.GT.AND P1, PT, R4, 0x19, PT ;  /* 0x000000190400780c */ /* 0x000fe20003f24270 */
[----:B0-----:R-:W-:-:S10]  /*5d90*/  FMUL R13, R70, R88 ;  /* 0x00000058460d7220 */ /* 0x001fd40000400000 */
[----:B------:R-:W-:Y:S01]  /*5da0*/  @P0 STG.E desc[UR36][R10.64+0x44], R67 ;  /* 0x000044430a000986 */ /* 0x000fe2000c101924 */
[----:B------:R-:W-:Y:S02]  /*5db0*/  ISETP.GT.AND P0, PT, R3, RZ, P2 ;  /* 0x000000ff0300720c */ /* 0x000fe40001704270 */
[----:B------:R-:W-:-:S11]  /*5dc0*/  F2FP.TF32.F32.PACK_B R13, R13 ;  /* 0x0000000dff0d723e */ /* 0x000fd600024050ff */
[----:B------:R0:W-:Y:S01]  /*5dd0*/  @P0 STG.E desc[UR36][R8.64+0x60], R5 ;  /* 0x0000600508000986 */ /* 0x0001e2000c101924 */
[----:B------:R-:W-:Y:S01]  /*5de0*/  ISETP.GT.AND P0, PT, R3, RZ, P1 ;  /* 0x000000ff0300720c */ /* 0x000fe20000f04270 */
[----:B0-----:R-:W-:-:S12]  /*5df0*/  FMUL R5, R72, R88 ;  /* 0x0000005848057220 */ /* 0x001fd80000400000 */
[----:B------:R-:W-:Y:S01]  /*5e00*/  @P0 STG.E desc[UR36][R8.64+0x64], R69 ;  /* 0x0000644508000986 */ /* 0x000fe2000c101924 */
[----:B------:R-:W-:Y:S02]  /*5e10*/  ISETP.GT.AND P0, PT, R3, 0x8, P2 ;  /* 0x000000080300780c */ /* 0x000fe40001704270 */
[----:B------:R-:W-:Y:S02]  /*5e20*/  ISETP.GT.AND P2, PT, R4, 0x20, PT ;  /* 0x000000200400780c */ /* 0x000fe40003f44270 */
[----:B------:R-:W-:-:S09]  /*5e30*/  F2FP.TF32.F32.PACK_B R5, R5 ;  /* 0x00000005ff05723e */ /* 0x000fd200024050ff */
        /* <DEDUP_REMOVED lines=12> */
[----:B------:R-:W-:Y:S02]  /*5f00*/  F2FP.TF32.F32.PACK_B R5, R5 ;  /* 0x00000005ff05723e */ /* 0x000fe400024050ff */
[----:B------:R-:W-:-:S09]  /*5f10*/  ISETP.GT.AND P2, PT, R4, 0x38, PT ;  /* 0x000000380400780c */ /* 0x000fd20003f44270 */
        /* <DEDUP_REMOVED lines=12> */
[----:B------:R-:W-:-:S11]  /*5fe0*/  F2FP.TF32.F32.PACK_B R5, R5 ;  /* 0x00000005ff05723e */ /* 0x000fd600024050ff */
[----:B------:R0:W-:Y:S01]  /*5ff0*/  @P0 STG.E desc[UR36][R10.64+0xa0], R13 ;  /* 0x0000a00d0a000986 */ /* 0x0001e2000c101924 */
[----:B------:R-:W-:Y:S01]  /*6000*/  ISETP.GT.AND P0, PT, R3, 0x8, P4 ;  /* 0x000000080300780c */ /* 0x000fe20002704270 */
[----:B0-----:R-:W-:-:S12]  /*6010*/  FMUL R13, R82, R88 ;  /* 0x00000058520d7220 */ /* 0x001fd80000400000 */
[----:B------:R-:W-:Y:S01]  /*6020*/  @P0 STG.E desc[UR36][R10.64+0xa4], R79 ;  /* 0x0000a44f0a000986 */ /* 0x000fe2000c101924 */
[----:B------:R-:W-:Y:S02]  /*6030*/  ISETP.GT.AND P0, PT, R4, 0x30, PT ;  /* 0x000000300400780c */ /* 0x000fe40003f04270 */
[----:B------:R-:W-:Y:S02]  /*6040*/  F2FP.TF32.F32.PACK_B R13, R13 ;  /* 0x0000000dff0d723e */ /* 0x000fe400024050ff */
[----:B------:R-:W-:-:S13]  /*6050*/  ISETP.GT.AND P1, PT, R3, RZ, P0 ;  /* 0x000000ff0300720c */ /* 0x000fda0000724270 */
[----:B------:R0:W-:Y:S01]  /*6060*/  @P1 STG.E desc[UR36][R8.64+0xc0], R5 ;  /* 0x0000c00508001986 */ /* 0x0001e2000c101924 */
[----:B------:R-:W-:Y:S01]  /*6070*/  ISETP.GT.AND P1, PT, R3, RZ, P3 ;  /* 0x000000ff0300720c */ /* 0x000fe20001f24270 */
[----:B0-----:R-:W-:-:S12]  /*6080*/  FMUL R5, R84, R88 ;  /* 0x0000005854057220 */ /* 0x001fd80000400000 */
[----:B------:R-:W-:Y:S01]  /*6090*/  @P1 STG.E desc[UR36][R8.64+0xc4], R81 ;  /* 0x0000c45108001986 */ /* 0x000fe2000c101924 */
[----:B------:R-:W-:Y:S02]  /*60a0*/  ISETP.GT.AND P1, PT, R3, 0x8, P0 ;  /* 0x000000080300780c */ /* 0x000fe40000724270 */
[----:B------:R-:W-:-:S11]  /*60b0*/  F2FP.TF32.F32.PACK_B R5, R5 ;  /* 0x00000005ff05723e */ /* 0x000fd600024050ff */
[----:B------:R0:W-:Y:S01]  /*60c0*/  @P1 STG.E desc[UR36][R10.64+0xc0], R13 ;  /* 0x0000c00d0a001986 */ /* 0x0001e2000c101924 */
[----:B------:R-:W-:-:S13]  /*60d0*/  ISETP.GT.AND P1, PT, R3, 0x8, P3 ;  /* 0x000000080300780c */ /* 0x000fda0001f24270 */
[----:B------:R-:W-:Y:S01]  /*60e0*/  @P1 STG.E desc[UR36][R10.64+0xc4], R83 ;  /* 0x0000c4530a001986 */ /* 0x000fe2000c101924 */
[----:B------:R-:W-:-:S05]  /*60f0*/  IADD3 R14, P1, R23, R10, RZ ;  /* 0x0000000a170e7210 */ /* 0x000fca0007f3e0ff */
[----:B------:R-:W-:Y:S01]  /*6100*/  IMAD.X R15, R113, 0x1, R11, P1 ;  /* 0x00000001710f7824 */ /* 0x000fe200008e060b */
[----:B------:R-:W-:-:S13]  /*6110*/  ISETP.GT.AND P1, PT, R3, RZ, P2 ;  /* 0x000000ff0300720c */ /* 0x000fda0001724270 */
[----:B------:R1:W-:Y:S01]  /*6120*/  @P1 STG.E desc[UR36][R8.64+0xe0], R5 ;  /* 0x0000e00508001986 */ /* 0x0003e2000c101924 */
[----:B------:R-:W-:-:S05]  /*6130*/  IADD3 R20, P1, R23, R10, RZ ;  /* 0x0000000a17147210 */ /* 0x000fca0007f3e0ff */
[----:B------:R-:W-:Y:S01]  /*6140*/  IMAD.X R21, R113, 0x1, R11, P1 ;  /* 0x0000000171157824 */ /* 0x000fe200008e060b */
[----:B------:R-:W-:Y:S01]  /*6150*/  IADD3 R12, P1, R23, R8, RZ ;  /* 0x00000008170c7210 */ /* 0x000fe20007f3e0ff */
[----:B------:R-:W-:-:S04]  /*6160*/  FMUL R23, R24, R88 ;  /* 0x0000005818177220 */ /* 0x000fc80000400000 */
[----:B0-----:R-:W-:Y:S01]  /*6170*/  IMAD.X R13, R113, 0x1, R9, P1 ;  /* 0x00000001710d7824 */ /* 0x001fe200008e0609 */
[----:B------:R-:W-:Y:S01]  /*6180*/  ISETP.GT.AND P1, PT, R4, 0x39, PT ;  /* 0x000000390400780c */ /* 0x000fe20003f24270 */
[----:B-1----:R-:W-:Y:S01]  /*6190*/  FMUL R5, R86, R88 ;  /* 0x0000005856057220 */ /* 0x002fe20000400000 */
[----:B------:R-:W-:Y:S02]  /*61a0*/  F2FP.TF32.F32.PACK_B R23, R23 ;  /* 0x00000017ff17723e */ /* 0x000fe400024050ff */
[----:B------:R-:W-:Y:S02]  /*61b0*/  ISETP.GT.AND P6, PT, R3, RZ, P1 ;  /* 0x000000ff0300720c */ /* 0x000fe40000fc4270 */
[----:B------:R-:W-:-:S11]  /*61c0*/  F2FP.TF32.F32.PACK_B R5, R5 ;  /* 0x00000005ff05723e */ /* 0x000fd600024050ff */
[----:B------:R-:W-:Y:S01]  /*61d0*/  @P6 STG.E desc[UR36][R8.64+0xe4], R85 ;  /* 0x0000e45508006986 */ /* 0x000fe2000c101924 */
[----:B------:R-:W-:-:S13]  /*61e0*/  ISETP.GT.AND P6, PT, R3, 0x8, P2 ;  /* 0x000000080300780c */ /* 0x000fda00017c4270 */
[----:B------:R0:W-:Y:S01]  /*61f0*/  @P6 STG.E desc[UR36][R10.64+0xe0], R5 ;  /* 0x0000e0050a006986 */ /* 0x0001e2000c101924 */
[----:B------:R-:W-:Y:S01]  /*6200*/  ISETP.GT.AND P6, PT, R3, 0x8, P1 ;  /* 0x000000080300780c */ /* 0x000fe20000fc4270 */
[----:B0-----:R-:W-:-:S12]  /*6210*/  FMUL R5, R26, R88 ;  /* 0x000000581a057220 */ /* 0x001fd80000400000 */
[----:B------:R0:W-:Y:S01]  /*6220*/  @P6 STG.E desc[UR36][R10.64+0xe4], R87 ;  /* 0x0000e4570a006986 */ /* 0x0001e2000c101924 */
[C---:B------:R-:W-:Y:S02]  /*6230*/  ISETP.GT.AND P6, PT, R3.reuse, 0x80, P5 ;  /* 0x000000800300780c */ /* 0x040fe40002fc4270 */
[----:B------:R-:W-:Y:S02]  /*6240*/  ISETP.GT.AND P5, PT, R3, 0x88, P5 ;  /* 0x000000880300780c */ /* 0x000fe40002fa4270 */
[----:B------:R-:W-:Y:S01]  /*6250*/  F2FP.TF32.F32.PACK_B R5, R5 ;  /* 0x00000005ff05723e */ /* 0x000fe200024050ff */
[----:B0-----:R-:W-:-:S08]  /*6260*/  FMUL R11, R28, R88 ;  /* 0x000000581c0b7220 */ /* 0x001fd00000400000 */
[----:B------:R-:W-:Y:S01]  /*6270*/  @P6 STG.E desc[UR36][R12.64], R23 ;  /* 0x000000170c006986 */ /* 0x000fe2000c101924 */
[----:B------:R-:W-:Y:S02]  /*6280*/  ISETP.GT.AND P6, PT, R4, 0x1, PT ;  /* 0x000000010400780c */ /* 0x000fe40003fc4270 */
[----:B------:R-:W-:Y:S02]  /*6290*/  F2FP.TF32.F32.PACK_B R11, R11 ;  /* 0x0000000bff0b723e */ /* 0x000fe400024050ff */
[----:B------:R-:W-:-:S13]  /*62a0*/  ISETP.GT.AND P6, PT, R3, 0x80, P6 ;  /* 0x000000800300780c */ /* 0x000fda00037c4270 */
[----:B------:R-:W-:Y:S02]  /*62b0*/  @P6 IMAD.MOV.U32 R8, RZ, RZ, R12 ;  /* 0x000000ffff086224 */ /* 0x000fe400078e000c */
[----:B------:R-:W-:-:S05]  /*62c0*/  @P6 IMAD.MOV.U32 R9, RZ, RZ, R13 ;  /* 0x000000ffff096224 */ /* 0x000fca00078e000d */
[----:B------:R-:W-:Y:S01]  /*62d0*/  @P6 STG.E desc[UR36][R8.64+0x4], R25 ;  /* 0x0000041908006986 */ /* 0x000fe2000c101924 */
[----:B------:R-:W-:-:S03]  /*62e0*/  ISETP.GT.AND P6, PT, R4, 0x1, PT ;  /* 0x000000010400780c */ /* 0x000fc60003fc4270 */
[----:B------:R0:W-:Y:S01]  /*62f0*/  @P5 STG.E desc[UR36][R14.64], R5 ;  /* 0x000000050e005986 */ /* 0x0001e2000c101924 */
[----:B------:R-:W-:Y:S02]  /*6300*/  ISETP.GT.AND P5, PT, R3, 0x88, P6 ;  /* 0x000000880300780c */ /* 0x000fe400037a4270 */
[----:B------:R-:W-:Y:S01]  /*6310*/  ISETP.GT.AND P6, PT, R4, 0x8, PT ;  /* 0x000000080400780c */ /* 0x000fe20003fc4270 */
[----:B0-----:R-:W-:-:S10]  /*6320*/  FMUL R5, R30, R88 ;  /* 0x000000581e057220 */ /* 0x001fd40000400000 */
[----:B------:R-:W-:Y:S01]  /*6330*/  @P5 STG.E desc[UR36][R20.64+0x4], R27 ;  /* 0x0000041b14005986 */ /* 0x000fe2000c101924 */
[----:B------:R-:W-:Y:S02]  /*6340*/  ISETP.GT.AND P5, PT, R3, 0x80, P6 ;  /* 0x000000800300780c */ /* 0x000fe400037a4270 */
[----:B------:R-:W-:Y:S02]  /*6350*/  ISETP.GT.AND P6, PT, R4, 0x9, PT ;  /* 0x000000090400780c */ /* 0x000fe40003fc4270 */
[----:B------:R-:W-:-:S09]  /*6360*/  F2FP.TF32.F32.PACK_B R5, R5 ;  /* 0x00000005ff05723e */ /* 0x000fd200024050ff */
[----:B------:R-:W-:Y:S02]  /*6370*/  @P5 IMAD.MOV.U32 R8, RZ, RZ, R12 ;  /* 0x000000ffff085224 */ /* 0x000fe400078e000c */
[----:B------:R-:W-:-:S05]  /*6380*/  @P5 IMAD.MOV.U32 R9, RZ, RZ, R13 ;  /* 0x000000ffff095224 */ /* 0x000fca00078e000d */
[----:B------:R0:W-:Y:S01]  /*6390*/  @P5 STG.E desc[UR36][R8.64+0x20], R11 ;  /* 0x0000200b08005986 */ /* 0x0001e2000c101924 */
[----:B------:R-:W-:Y:S01]  /*63a0*/  ISETP.GT.AND P5, PT, R3, 0x80, P6 ;  /* 0x000000800300780c */ /* 0x000fe200037a4270 */
[----:B0-----:R-:W-:-:S12]  /*63b0*/  FMUL R11, R32, R88 ;  /* 0x00000058200b7220 */ /* 0x001fd80000400000 */
[----:B------:R-:W-:Y:S02]  /*63c0*/  @P5 IMAD.MOV.U32 R8, RZ, RZ, R12 ;  /* 0x000000ffff085224 */ /* 0x000fe400078e000c */
[----:B------:R-:W-:Y:S01]  /*63d0*/  @P5 IMAD.MOV.U32 R9, RZ, RZ, R13 ;  /* 0x000000ffff095224 */ /* 0x000fe200078e000d */
[----:B------:R-:W-:-:S04]  /*63e0*/  F2FP.TF32.F32.PACK_B R11, R11 ;  /* 0x0000000bff0b723e */ /* 0x000fc800024050ff */
[----:B------:R-:W-:Y:S01]  /*63f0*/  @P5 STG.E desc[UR36][R8.64+0x24], R29 ;  /* 0x0000241d08005986 */ /* 0x000fe2000c101924 */
[----:B------:R-:W-:-:S04]  /*6400*/  ISETP.GT.AND P5, PT, R4, 0x8, PT ;  /* 0x000000080400780c */ /* 0x000fc80003fa4270 */
[----:B------:R-:W-:-:S13]  /*6410*/  ISETP.GT.AND P5, PT, R3, 0x88, P5 ;  /* 0x000000880300780c */ /* 0x000fda0002fa4270 */
        /* <DEDUP_REMOVED lines=54> */
[----:B------:R0:W-:Y:S01]  /*6780*/  @P5 STG.E desc[UR36][R8.64+0x84], R41 ;  /* 0x0000842908005986 */ /* 0x0001e2000c101924 */
[----:B------:R-:W-:-:S04]  /*6790*/  ISETP.GT.AND P5, PT, R4, 0x20, PT ;  /* 0x000000200400780c */ /* 0x000fc80003fa4270 */
[----:B------:R-:W-:Y:S01]  /*67a0*/  ISETP.GT.AND P5, PT, R3, 0x88, P5 ;  /* 0x000000880300780c */ /* 0x000fe20002fa4270 */
[----:B0-----:R-:W-:-:S05]  /*67b0*/  FMUL R9, R44, R88 ;  /* 0x000000582c097220 */ /* 0x001fca0000400000 */
[----:B------:R-:W-:-:S07]  /*67c0*/  F2FP.TF32.F32.PACK_B R9, R9 ;  /* 0x00000009ff09723e */ /* 0x000fce00024050ff */
[----:B------:R0:W-:Y:S01]  /*67d0*/  @P5 STG.E desc[UR36][R6.64+0x80], R5 ;  /* 0x0000800506005986 */ /* 0x0001e2000c101924 */
[----:B------:R-:W-:Y:S02]  /*67e0*/  ISETP.GT.AND P5, PT, R3, 0x88, P6 ;  /* 0x000000880300780c */ /* 0x000fe400037a4270 */
[----:B------:R-:W-:-:S11]  /*67f0*/  ISETP.GT.AND P6, PT, R4, 0x28, PT ;  /* 0x000000280400780c */ /* 0x000fd60003fc4270 */
[----:B------:R-:W-:Y:S01]  /*6800*/  @P5 STG.E desc[UR36][R6.64+0x84], R43 ;  /* 0x0000842b06005986 */ /* 0x000fe2000c101924 */
[----:B------:R-:W-:-:S13]  /*6810*/  ISETP.GT.AND P5, PT, R3, 0x80, P6 ;  /* 0x000000800300780c */ /* 0x000fda00037a4270 */
[----:B------:R-:W-:Y:S02]  /*6820*/  @P5 IMAD.MOV.U32 R4, RZ, RZ, R12 ;  /* 0x000000ffff045224 */ /* 0x000fe400078e000c */
[----:B0-----:R-:W-:-:S05]  /*6830*/  @P5 IMAD.MOV.U32 R5, RZ, RZ, R13 ;  /* 0x000000ffff055224 */ /* 0x001fca00078e000d */
[----:B------:R0:W-:Y:S01]  /*6840*/  @P5 STG.E desc[UR36][R4.64+0xa0], R9 ;  /* 0x0000a00904005986 */ /* 0x0001e2000c101924 */
[C---:B------:R-:W-:Y:S02]  /*6850*/  ISETP.GT.AND P5, PT, R3.reuse, 0x80, P4 ;  /* 0x000000800300780c */ /* 0x040fe400027a4270 */
[----:B------:R-:W-:Y:S01]  /*6860*/  ISETP.GT.AND P4, PT, R3, 0x88, P4 ;  /* 0x000000880300780c */ /* 0x000fe20002784270 */
[----:B0-----:R-:W-:-:S10]  /*6870*/  FMUL R9, R48, R88 ;  /* 0x0000005830097220 */ /* 0x001fd40000400000 */
[----:B------:R-:W-:Y:S02]  /*6880*/  @P5 IMAD.MOV.U32 R4, RZ, RZ, R12 ;  /* 0x000000ffff045224 */ /* 0x000fe400078e000c */
[----:B------:R-:W-:Y:S01]  /*6890*/  @P5 IMAD.MOV.U32 R5, RZ, RZ, R13 ;  /* 0x000000ffff055224 */ /* 0x000fe200078e000d */
[----:B------:R-:W-:-:S04]  /*68a0*/  F2FP.TF32.F32.PACK_B R9, R9 ;  /* 0x00000009ff09723e */ /* 0x000fc800024050ff */
[----:B------:R0:W-:Y:S01]  /*68b0*/  @P5 STG.E desc[UR36][R4.64+0xa4], R45 ;  /* 0x0000a42d04005986 */ /* 0x0001e2000c101924 */
[----:B------:R-:W-:-:S13]  /*68c0*/  ISETP.GT.AND P5, PT, R3, 0x88, P6 ;  /* 0x000000880300780c */ /* 0x000fda00037a4270 */
[----:B0-----:R-:W-:Y:S02]  /*68d0*/  @P5 IMAD.MOV.U32 R4, RZ, RZ, R6 ;  /* 0x000000ffff045224 */ /* 0x001fe400078e0006 */
[----:B------:R-:W-:-:S05]  /*68e0*/  @P5 IMAD.MOV.U32 R5, RZ, RZ, R7 ;  /* 0x000000ffff055224 */ /* 0x000fca00078e0007 */
[----:B------:R0:W-:Y:S02]  /*68f0*/  @P5 STG.E desc[UR36][R4.64+0xa0], R11 ;  /* 0x0000a00b04005986 */ /* 0x0001e4000c101924 */
[----:B0-----:R-:W-:Y:S02]  /*6900*/  @P4 IMAD.MOV.U32 R4, RZ, RZ, R6 ;  /* 0x000000ffff044224 */ /* 0x001fe400078e0006 */
[----:B------:R-:W-:Y:S01]  /*6910*/  FMUL R11, R50, R88 ;  /* 0x00000058320b7220 */ /* 0x000fe20000400000 */
[----:B------:R-:W-:-:S04]  /*6920*/  @P4 IMAD.MOV.U32 R5, RZ, RZ, R7 ;  /* 0x000000ffff054224 */ /* 0x000fc800078e0007 */
[----:B------:R-:W-:Y:S01]  /*6930*/  F2FP.TF32.F32.PACK_B R11, R11 ;  /* 0x0000000bff0b723e */ /* 0x000fe200024050ff */
[----:B------:R0:W-:Y:S01]  /*6940*/  @P4 STG.E desc[UR36][R4.64+0xa4], R47 ;  /* 0x0000a42f04004986 */ /* 0x0001e2000c101924 */
[C---:B------:R-:W-:Y:S02]  /*6950*/  ISETP.GT.AND P4, PT, R3.reuse, 0x80, P0 ;  /* 0x000000800300780c */ /* 0x040fe40000784270 */
[----:B------:R-:W-:-:S11]  /*6960*/  ISETP.GT.AND P0, PT, R3, 0x88, P0 ;  /* 0x000000880300780c */ /* 0x000fd60000704270 */
[----:B0-----:R-:W-:Y:S02]  /*6970*/  @P4 IMAD.MOV.U32 R4, RZ, RZ, R12 ;  /* 0x000000ffff044224 */ /* 0x001fe400078e000c */
[----:B------:R-:W-:-:S05]  /*6980*/  @P4 IMAD.MOV.U32 R5, RZ, RZ, R13 ;  /* 0x000000ffff054224 */ /* 0x000fca00078e000d */
        /* <DEDUP_REMOVED lines=8> */
[C---:B------:R-:W-:Y:S02]  /*6a10*/  ISETP.GT.AND P4, PT, R3.reuse, 0x80, P2 ;  /* 0x000000800300780c */ /* 0x040fe40001784270 */
[----:B------:R-:W-:Y:S01]  /*6a20*/  ISETP.GT.AND P2, PT, R3, 0x88, P2 ;  /* 0x000000880300780c */ /* 0x000fe20001744270 */
[----:B0-----:R-:W-:Y:S02]  /*6a30*/  @P0 IMAD.MOV.U32 R4, RZ, RZ, R6 ;  /* 0x000000ffff040224 */ /* 0x001fe400078e0006 */
[----:B------:R-:W-:-:S05]  /*6a40*/  @P0 IMAD.MOV.U32 R5, RZ, RZ, R7 ;  /* 0x000000ffff050224 */ /* 0x000fca00078e0007 */
[----:B------:R0:W-:Y:S01]  /*6a50*/  @P0 STG.E desc[UR36][R4.64+0xc0], R11 ;  /* 0x0000c00b04000986 */ /* 0x0001e2000c101924 */
[C---:B------:R-:W-:Y:S02]  /*6a60*/  ISETP.GT.AND P0, PT, R3.reuse, 0x80, P1 ;  /* 0x000000800300780c */ /* 0x040fe40000f04270 */
[----:B------:R-:W-:Y:S01]  /*6a70*/  ISETP.GT.AND P1, PT, R3, 0x88, P1 ;  /* 0x000000880300780c */ /* 0x000fe20000f24270 */
[----:B------:R-:W-:-:S05]  /*6a80*/  FMUL R3, R52, R88 ;  /* 0x0000005834037220 */ /* 0x000fca0000400000 */
[----:B------:R-:W-:Y:S01]  /*6a90*/  F2FP.TF32.F32.PACK_B R3, R3 ;  /* 0x00000003ff03723e */ /* 0x000fe200024050ff */
[----:B0-----:R-:W-:Y:S02]  /*6aa0*/  @P3 IMAD.MOV.U32 R4, RZ, RZ, R6 ;  /* 0x000000ffff043224 */ /* 0x001fe400078e0006 */
[----:B------:R-:W-:-:S05]  /*6ab0*/  @P3 IMAD.MOV.U32 R5, RZ, RZ, R7 ;  /* 0x000000ffff053224 */ /* 0x000fca00078e0007 */
[----:B------:R0:W-:Y:S02]  /*6ac0*/  @P3 STG.E desc[UR36][R4.64+0xc4], R51 ;  /* 0x0000c43304003986 */ /* 0x0001e4000c101924 */
[----:B0-----:R-:W-:Y:S02]  /*6ad0*/  @P4 IMAD.MOV.U32 R4, RZ, RZ, R12 ;  /* 0x000000ffff044224 */ /* 0x001fe400078e000c */
[----:B------:R-:W-:-:S05]  /*6ae0*/  @P4 IMAD.MOV.U32 R5, RZ, RZ, R13 ;  /* 0x000000ffff054224 */ /* 0x000fca00078e000d */
[----:B------:R0:W-:Y:S04]  /*6af0*/  @P4 STG.E desc[UR36][R4.64+0xe0], R3 ;  /* 0x0000e00304004986 */ /* 0x0001e8000c101924 */
[----:B------:R1:W-:Y:S01]  /*6b00*/  @P0 STG.E desc[UR36][R12.64+0xe4], R53 ;  /* 0x0000e4350c000986 */ /* 0x0003e2000c101924 */
[----:B0-----:R-:W-:Y:S02]  /*6b10*/  @P2 IMAD.MOV.U32 R4, RZ, RZ, R6 ;  /* 0x000000ffff042224 */ /* 0x001fe400078e0006 */
[----:B------:R-:W-:-:S05]  /*6b20*/  @P2 IMAD.MOV.U32 R5, RZ, RZ, R7 ;  /* 0x000000ffff052224 */ /* 0x000fca00078e0007 */
[----:B------:R1:W-:Y:S04]  /*6b30*/  @P2 STG.E desc[UR36][R4.64+0xe0], R9 ;  /* 0x0000e00904002986 */ /* 0x0003e8000c101924 */
[----:B------:R1:W-:Y:S02]  /*6b40*/  @P1 STG.E desc[UR36][R6.64+0xe4], R55 ;  /* 0x0000e43706001986 */ /* 0x0003e4000c101924 */
.L_x_158:
[----:B------:R-:W-:Y:S05]  /*6b50*/  BSYNC B0 ;  /* 0x0000000000007941 */ /* 0x000fea0003800000 */
.L_x_34:
[----:B------:R-:W-:Y:S01]  /*6b60*/  ULDC UR4, c[0x0][0xc] ;  /* 0x0000030000047ab9 */ /* 0x000fe20000000800 */
[----:B------:R-:W-:Y:S01]  /*6b70*/  ULDC UR5, c[0x0][0x10] ;  /* 0x0000040000057ab9 */ /* 0x000fe20000000800 */
[----:B------:R-:W2:Y:S01]  /*6b80*/  LDC R3, c[0x0][0x14] ;  /* 0x00000500ff037b82 */ /* 0x000ea20000000800 */
[----:B------:R-:W-:Y:S01]  /*6b90*/  UIMAD.WIDE.U32 UR4, UR4, UR5, URZ ;  /* 0x00000005040472a5 */ /* 0x000fe2000f8e003f */
[----:B------:R-:W-:Y:S02]  /*6ba0*/  IMAD.MOV.U32 R90, RZ, RZ, -0x1 ;  /* 0xffffffffff5a7424 */ /* 0x000fe400078e00ff */
[----:B------:R-:W-:-:S03]  /*6bb0*/  IMAD.MOV.U32 R23, RZ, RZ, -0x1 ;  /* 0xffffffffff177424 */ /* 0x000fc600078e00ff */
[----:B--2---:R-:W-:-:S04]  /*6bc0*/  IMAD.WIDE.U32 R16, R3, UR4, R16 ;  /* 0x0000000403107c25 */ /* 0x004fc8000f8e0010 */
[----:B------:R-:W-:Y:S01]  /*6bd0*/  IMAD R3, R3, UR5, RZ ;  /* 0x0000000503037c24 */ /* 0x000fe2000f8e02ff */
[----:B------:R-:W-:Y:S02]  /*6be0*/  ULDC.64 UR4, c[0x0][0x650] ;  /* 0x0001940000047ab9 */ /* 0x000fe40000000a00 */
[----:B------:R-:W-:Y:S01]  /*6bf0*/  ISETP.GE.U32.AND P0, PT, R16, UR4, PT ;  /* 0x0000000410007c0c */ /* 0x000fe2000bf06070 */
[--C-:B------:R-:W-:Y:S01]  /*6c00*/  IMAD.IADD R17, R17, 0x1, R3.reuse ;  /* 0x0000000111117824 */ /* 0x100fe200078e0203 */
[----:B------:R-:W-:-:S04]  /*6c10*/  PRMT R3, RZ, 0x7610, R3 ;  /* 0x00007610ff037816 */ /* 0x000fc80000000003 */
[----:B------:R-:W-:-:S13]  /*6c20*/  ISETP.GE.U32.AND.EX P0, PT, R17, UR5, PT, P0 ;  /* 0x0000000511007c0c */ /* 0x000fda000bf06100 */
[----:B------:R-:W-:Y:S05]  /*6c30*/  @P0 BRA `(.L_x_159) ;  /* 0x0000000400640947 */ /* 0x000fea0003800000 */
[----:B-1----:R-:W1:Y:S01]  /*6c40*/  S2R R12, SR_CTAID.X ;  /* 0x00000000000c7919 */ /* 0x002e620000002500 */
[----:B------:R-:W2:Y:S01]  /*6c50*/  LDC.64 R10, c[0x0][0x628] ;  /* 0x00018a00ff0a7b82 */ /* 0x000ea20000000a00 */
[----:B------:R-:W-:Y:S01]  /*6c60*/  ULDC UR4, c[0x0][0x150] ;  /* 0x0000540000047ab9 */ /* 0x000fe20000000800 */
[----:B------:R-:W-:Y:S01]  /*6c70*/  IMAD.MOV.U32 R8, RZ, RZ, R16 ;  /* 0x000000ffff087224 */ /* 0x000fe200078e0010 */
[----:B------:R-:W1:Y:S01]  /*6c80*/  S2R R24, SR_CTAID.Y ;  /* 0x0000000000187919 */ /* 0x000e620000002600 */
[----:B0-----:R-:W-:-:S04]  /*6c90*/  IMAD.MOV.U32 R9, RZ, RZ, R17 ;  /* 0x000000ffff097224 */ /* 0x001fc800078e0011 */
[----:B------:R-:W0:Y:S08]  /*6ca0*/  LDC R21, c[0x0][0x144] ;  /* 0x00005100ff157b82 */ /* 0x000e300000000800 */
[----:B------:R-:W0:Y:S08]  /*6cb0*/  LDC R0, c[0x0][0x630] ;  /* 0x00018c00ff007b82 */ /* 0x000e300000000800 */
[----:B----4-:R-:W4:Y:S01]  /*6cc0*/  LDC.64 R14, c[0x0][0x620] ;  /* 0x00018800ff0e7b82 */ /* 0x010f220000000a00 */
[----:B--2---:R-:W-:-:S04]  /*6cd0*/  ISETP.NE.U32.AND P0, PT, R10, RZ, PT ;  /* 0x000000ff0a00720c */ /* 0x004fc80003f05070 */
[----:B------:R-:W-:Y:S02]  /*6ce0*/  ISETP.NE.AND.EX P0, PT, R11, RZ, PT, P0 ;  /* 0x000000ff0b00720c */ /* 0x000fe40003f05300 */
[----:B-1----:R-:W-:-:S05]  /*6cf0*/  I2FP.F32.U32 R3, R12 ;  /* 0x0000000c00037245 */ /* 0x002fca0000201000 */
[----:B------:R-:W-:-:S04]  /*6d00*/  FMUL R3, R3, UR4 ;  /* 0x0000000403037c20 */ /* 0x000fc80008400000 */
[----:B------:R1:W2:Y:S02]  /*6d10*/  F2I.U32.TRUNC.NTZ R20, R3 ;  /* 0x0000000300147305 */ /* 0x0002a4000020f000 */
[----:B0-----:R-:W-:Y:S05]  /*6d20*/  @!P0 BRA `(.L_x_160) ;  /* 0x0000000000288947 */ /* 0x001fea0003800000 */
[----:B-1----:R-:W0:Y:S02]  /*6d30*/  LDC R3, c[0x0][0x634] ;  /* 0x00018d00ff037b82 */ /* 0x002e240000000800 */
        /* <DEDUP_REMOVED lines=9> */
.L_x_160:
[----:B------:R-:W0:Y:S01]  /*6dd0*/  LDC.64 R28, c[0x0][0x640] ;  /* 0x00019000ff1c7b82 */ /* 0x000e220000000a00 */
[-CC-:B------:R-:W-:Y:S01]  /*6de0*/  SHF.R.U64 R23, R8, R0.reuse, R9.reuse ;  /* 0x0000000008177219 */ /* 0x180fe20000001209 */
[----:B--2---:R-:W-:Y:S01]  /*6df0*/  IMAD.MOV R20, RZ, RZ, -R20 ;  /* 0x000000ffff147224 */ /* 0x004fe200078e0a14 */
[----:B------:R-:W-:Y:S01]  /*6e00*/  SHF.R.U32.HI R0, RZ, R0, R9 ;  /* 0x00000000ff007219 */ /* 0x000fe20000011609 */
[----:B------:R-:W-:Y:S01]  /*6e10*/  ULDC UR4, c[0x0][0x154] ;  /* 0x0000550000047ab9 */ /* 0x000fe20000000800 */
[----:B-1----:R-:W-:Y:S01]  /*6e20*/  IADD3 R3, P0, RZ, -R23, RZ ;  /* 0x80000017ff037210 */ /* 0x002fe20007f1e0ff */
[----:B------:R-:W-:Y:S02]  /*6e30*/  IMAD R21, R21, R20, R12 ;  /* 0x0000001415157224 */ /* 0x000fe400078e020c */
[----:B------:R-:W1:Y:S01]  /*6e40*/  LDC R6, c[0x0][0x618] ;  /* 0x00018600ff067b82 */ /* 0x000e620000000800 */
[----:B------:R-:W-:Y:S02]  /*6e50*/  IMAD.MOV.U32 R7, RZ, RZ, 0x1 ;  /* 0x00000001ff077424 */ /* 0x000fe400078e00ff */
[----:B------:R-:W-:-:S04]  /*6e60*/  IMAD.X R5, RZ, RZ, ~R0, P0 ;  /* 0x000000ffff057224 */ /* 0x000fc800000e0e00 */
[-C--:B----4-:R-:W-:Y:S01]  /*6e70*/  IMAD R0, R5, R14.reuse, RZ ;  /* 0x0000000e05007224 */ /* 0x090fe200078e02ff */
[----:B------:R-:W2:Y:S01]  /*6e80*/  LDC R8, c[0x0][0x608] ;  /* 0x00018200ff087b82 */ /* 0x000ea20000000800 */
[----:B------:R-:W-:-:S04]  /*6e90*/  IMAD.WIDE.U32 R4, R3, R14, R16 ;  /* 0x0000000e03047225 */ /* 0x000fc800078e0010 */
[----:B------:R-:W-:Y:S01]  /*6ea0*/  IMAD R3, R3, R15, R0 ;  /* 0x0000000f03037224 */ /* 0x000fe200078e0200 */
[----:B------:R-:W-:Y:S02]  /*6eb0*/  I2FP.F32.U32 R0, R24 ;  /* 0x0000001800007245 */ /* 0x000fe40000201000 */
[----:B------:R-:W4:Y:S01]  /*6ec0*/  LDC R26, c[0x0][0x658] ;  /* 0x00019600ff1a7b82 */ /* 0x000f220000000800 */
[----:B------:R-:W-:Y:S01]  /*6ed0*/  IMAD.IADD R3, R5, 0x1, R3 ;  /* 0x0000000105037824 */ /* 0x000fe200078e0203 */
[----:B0-----:R-:W-:Y:S01]  /*6ee0*/  ISETP.NE.U32.AND P0, PT, R28, RZ, PT ;  /* 0x000000ff1c00720c */ /* 0x001fe20003f05070 */
[----:B------:R-:W-:Y:S01]  /*6ef0*/  FMUL R0, R0, UR4 ;  /* 0x0000000400007c20 */ /* 0x000fe20008400000 */
[----:B------:R-:W-:Y:S02]  /*6f00*/  IMAD.MOV.U32 R5, RZ, RZ, -0x1 ;  /* 0xffffffffff057424 */ /* 0x000fe400078e00ff */
[----:B------:R-:W-:Y:S01]  /*6f10*/  ISETP.NE.AND.EX P0, PT, R29, RZ, PT, P0 ;  /* 0x000000ff1d00720c */ /* 0x000fe20003f05300 */
[----:B------:R0:W0:Y:S01]  /*6f20*/  F2I.U32.TRUNC.NTZ R13, R0 ;  /* 0x00000000000d7305 */ /* 0x000022000020f000 */
[----:B------:R-:W0:Y:S01]  /*6f30*/  LDC R15, c[0x0][0x148] ;  /* 0x00005200ff0f7b82 */ /* 0x000e220000000800 */
[----:B-1----:R-:W-:-:S02]  /*6f40*/  SHF.R.U64 R12, R4, R6, R3 ;  /* 0x00000006040c7219 */ /* 0x002fc40000001203 */
[----:B------:R-:W-:-:S05]  /*6f50*/  SHF.R.U32.HI R3, RZ, R6, R3 ;  /* 0x00000006ff037219 */ /* 0x000fca0000011603 */
[----:B------:R-:W1:Y:S01]  /*6f60*/  LDC R20, c[0x0][0x600] ;  /* 0x00018000ff147b82 */ /* 0x000e620000000800 */
[-CC-:B--2---:R-:W-:Y:S02]  /*6f70*/  SHF.R.U64 R10, R12, R8.reuse, R3.reuse ;  /* 0x000000080c0a7219 */ /* 0x184fe40000001203 */
[----:B------:R-:W-:-:S05]  /*6f80*/  SHF.R.U32.HI R3, RZ, R8, R3 ;  /* 0x00000008ff037219 */ /* 0x000fca0000011603 */
[----:B------:R-:W2:Y:S01]  /*6f90*/  LDC R27, c[0x0][0x648] ;  /* 0x00019200ff1b7b82 */ /* 0x000ea20000000800 */
[-C--:B----4-:R-:W-:Y:S02]  /*6fa0*/  SHF.L.U32 R4, R5, R26.reuse, RZ ;  /* 0x0000001a05047219 */ /* 0x090fe400000006ff */
[-CC-:B------:R-:W-:Y:S02]  /*6fb0*/  SHF.R.U64 R14, R10, R26.reuse, R3.reuse ;  /* 0x0000001a0a0e7219 */ /* 0x180fe40000001203 */
[----:B------:R-:W-:Y:S02]  /*6fc0*/  SHF.R.U32.HI R5, RZ, R26, R3 ;  /* 0x0000001aff057219 */ /* 0x000fe40000011603 */
[----:B------:R-:W-:Y:S01]  /*6fd0*/  LOP3.LUT R25, RZ, R4, RZ, 0x33, !PT ;  /* 0x00000004ff197212 */ /* 0x000fe200078e33ff */
[----:B------:R-:W4:Y:S01]  /*6fe0*/  LDC R30, c[0x0][0x638] ;  /* 0x00018e00ff1e7b82 */ /* 0x000f220000000800 */
[----:B------:R-:W-:Y:S01]  /*6ff0*/  SHF.L.U32 R26, R7, R26, RZ ;  /* 0x0000001a071a7219 */ /* 0x000fe200000006ff */
[----:B------:R-:W-:-:S06]  /*7000*/  IMAD.MOV.U32 R4, RZ, RZ, R14 ;  /* 0x000000ffff047224 */ /* 0x000fcc00078e000e */
[----:B------:R-:W0:Y:S01]  /*7010*/  LDC R31, c[0x0][0x610] ;  /* 0x00018400ff1f7b82 */ /* 0x000e220000000800 */
[----:B------:R-:W-:Y:S05]  /*7020*/  @!P0 BRA `(.L_x_161) ;  /* 0x0000000000288947 */ /* 0x000fea0003800000 */
[----:B------:R-:W3:Y:S02]  /*7030*/  LDC R3, c[0x0][0x64c] ;  /* 0x00019300ff037b82 */ /* 0x000ee40000000800 */
[----:B---3--:R-:W-:-:S05]  /*7040*/  IADD3 R3, P0, R14, R3, RZ ;  /* 0x000000030e037210 */ /* 0x008fca0007f1e0ff */
        /* <DEDUP_REMOVED lines=8> */
.L_x_161:
[----:B------:R-:W-:Y:S01]  /*70d0*/  ISETP.NE.AND P0, PT, R2, 0x1, PT ;  /* 0x000000010200780c */ /* 0x000fe20003f05270 */
[----:B-1----:R-:W-:Y:S01]  /*70e0*/  VIADD R7, R20, 0xffffffff ;  /* 0xffffffff14077836 */ /* 0x002fe20000000000 */
[----:B0-2---:R-:W-:Y:S01]  /*70f0*/  SHF.R.U64 R0, R4, R27, R5 ;  /* 0x0000001b04007219 */ /* 0x005fe20000001205 */
[----:B------:R-:W-:Y:S01]  /*7100*/  IMAD.MOV R13, RZ, RZ, -R13 ;  /* 0x000000ffff0d7224 */ /* 0x000fe200078e0a0d */
[----:B------:R-:W-:Y:S01]  /*7110*/  LOP3.LUT R5, R10, R25, RZ, 0xc0, !PT ;  /* 0x000000190a057212 */ /* 0x000fe200078ec0ff */
[----:B------:R-:W-:Y:S01]  /*7120*/  IMAD.MOV.U32 R4, RZ, RZ, 0x1 ;  /* 0x00000001ff047424 */ /* 0x000fe200078e00ff */
[----:B------:R-:W-:Y:S01]  /*7130*/  LOP3.LUT R12, R12, R7, RZ, 0xc0, !PT ;  /* 0x000000070c0c7212 */ /* 0x000fe200078ec0ff */
[----:B------:R-:W-:Y:S02]  /*7140*/  IMAD.MOV R3, RZ, RZ, -R0 ;  /* 0x000000ffff037224 */ /* 0x000fe400078e0a00 */
[----:B------:R-:W-:Y:S02]  /*7150*/  IMAD R0, R26, R0, R5 ;  /* 0x000000001a007224 */ /* 0x000fe400078e0205 */
[----:B----4-:R-:W-:-:S02]  /*7160*/  IMAD R3, R3, R30, R14 ;  /* 0x0000001e03037224 */ /* 0x010fc400078e020e */
[----:B------:R-:W-:Y:S02]  /*7170*/  @P0 IMAD R21, R15, R13, R24 ;  /* 0x0000000d0f150224 */ /* 0x000fe400078e0218 */
[----:B------:R-:W-:Y:S01]  /*7180*/  IMAD R5, R3, R20, R12 ;  /* 0x0000001403057224 */ /* 0x000fe200078e020c */
[----:B------:R-:W-:Y:S01]  /*7190*/  PRMT R3, R4, 0x7610, R3 ;  /* 0x0000761004037816 */ /* 0x000fe20000000003 */
[----:B------:R-:W-:-:S05]  /*71a0*/  IMAD R0, R0, R31, R21 ;  /* 0x0000001f00007224 */ /* 0x000fca00078e0215 */
[----:B------:R-:W-:Y:S02]  /*71b0*/  SEL R90, R5, R0, !P0 ;  /* 0x00000000055a7207 */ /* 0x000fe40004000000 */
[----:B------:R-:W-:-:S07]  /*71c0*/  SEL R0, R0, R5, !P0 ;  /* 0x0000000500007207 */ /* 0x000fce0004000000 */
.L_x_159:
[----:B------:R-:W-:Y:S01]  /*71d0*/  LOP3.LUT P0, RZ, R3, 0xff, RZ, 0xc0, !PT ;  /* 0x000000ff03ff7812 */ /* 0x000fe2000780c0ff */
[----:B------:R-:W-:-:S12]  /*71e0*/  IMAD.MOV.U32 R92, RZ, RZ, R0 ;  /* 0x000000ffff5c7224 */ /* 0x000fd800078e0000 */
[----:B------:R-:W-:Y:S05]  /*71f0*/  @P0 BRA `(.L_x_162) ;  /* 0xffffff9c00f00947 */ /* 0x000fea000383ffff */
[----:B------:R-:W-:Y:S05]  /*7200*/  EXIT ;  /* 0x000000000000794d */ /* 0x000fea0003800000 */
.L_x_7:
[----:B0-----:R-:W-:Y:S01]  /*7210*/  ULDC.64 UR4, c[0x0][0x650] ;  /* 0x0001940000047ab9 */ /* 0x001fe20000000a00 */
        /* <DEDUP_REMOVED lines=25> */
.L_x_164:
[----:B------:R-:W0:Y:S01]  /*73b0*/  LDC.64 R28, c[0x0][0x640] ;  /* 0x00019000ff1c7b82 */ /* 0x000e220000000a00 */
[-CC-:B------:R-:W-:Y:S01]  /*73c0*/  SHF.R.U64 R22, R12, R6.reuse, R13.reuse ;  /* 0x000000060c167219 */ /* 0x180fe2000000120d */
[----:B------:R-:W-:Y:S01]  /*73d0*/  IMAD.MOV.U32 R30, RZ, RZ, 0x1 ;  /* 0x00000001ff1e7424 */ /* 0x000fe200078e00ff */
[----:B------:R-:W-:Y:S02]  /*73e0*/  SHF.R.U32.HI R6, RZ, R6, R13 ;  /* 0x00000006ff067219 */ /* 0x000fe4000001160d */
        /* <DEDUP_REMOVED lines=8> */
[----:B------:R-:W-:Y:S01]  /*7470*/  IMAD.IADD R9, R9, 0x1, R11 ;  /* 0x0000000109097824 */ /* 0x000fe200078e020b */
[----:B0-----:R-:W-:-:S04]  /*7480*/  ISETP.NE.U32.AND P0, PT, R28, RZ, PT ;  /* 0x000000ff1c00720c */ /* 0x001fc80003f05070 */
[----:B------:R-:W-:Y:S02]  /*7490*/  ISETP.NE.AND.EX P0, PT, R29, RZ, PT, P0 ;  /* 0x000000ff1d00720c */ /* 0x000fe40003f05300 */
[----:B------:R-:W0:Y:S01]  /*74a0*/  LDC R20, c[0x0][0x600] ;  /* 0x00018000ff147b82 */ /* 0x000e220000000800 */
[-CC-:B-1----:R-:W-:Y:S01]  /*74b0*/  SHF.R.U64 R14, R8, R10.reuse, R9.reuse ;  /* 0x0000000a080e7219 */ /* 0x182fe20000001209 */
[----:B------:R-:W-:Y:S01]  /*74c0*/  IMAD.MOV.U32 R8, RZ, RZ, -0x1 ;  /* 0xffffffffff087424 */ /* 0x000fe200078e00ff */
[----:B------:R-:W-:-:S05]  /*74d0*/  SHF.R.U32.HI R9, RZ, R10, R9 ;  /* 0x0000000aff097219 */ /* 0x000fca0000011609 */
[----:B------:R-:W1:Y:S01]  /*74e0*/  LDC R24, c[0x0][0x648] ;  /* 0x00019200ff187b82 */ /* 0x000e620000000800 */
[-CC-:B--2---:R-:W-:Y:S02]  /*74f0*/  SHF.R.U64 R23, R14, R12.reuse, R9.reuse ;  /* 0x0000000c0e177219 */ /* 0x184fe40000001209 */
[----:B------:R-:W-:-:S05]  /*7500*/  SHF.R.U32.HI R6, RZ, R12, R9 ;  /* 0x0000000cff067219 */ /* 0x000fca0000011609 */
[----:B------:R-:W2:Y:S01]  /*7510*/  LDC R26, c[0x0][0x638] ;  /* 0x00018e00ff1a7b82 */ /* 0x000ea20000000800 */
[-C--:B---3--:R-:W-:Y:S02]  /*7520*/  SHF.L.U32 R8, R8, R27.reuse, RZ ;  /* 0x0000001b08087219 */ /* 0x088fe400000006ff */
[-CC-:B------:R-:W-:Y:S02]  /*7530*/  SHF.R.U64 R25, R23, R27.reuse, R6.reuse ;  /* 0x0000001b17197219 */ /* 0x180fe40000001206 */
[----:B------:R-:W-:Y:S02]  /*7540*/  LOP3.LUT R32, RZ, R8, RZ, 0x33, !PT ;  /* 0x00000008ff207212 */ /* 0x000fe400078e33ff */
[----:B------:R-:W-:Y:S01]  /*7550*/  SHF.R.U32.HI R9, RZ, R27, R6 ;  /* 0x0000001bff097219 */ /* 0x000fe20000011606 */
[----:B------:R-:W3:Y:S01]  /*7560*/  LDC R31, c[0x0][0x610] ;  /* 0x00018400ff1f7b82 */ /* 0x000ee20000000800 */
[----:B------:R-:W-:Y:S01]  /*7570*/  IMAD.MOV.U32 R8, RZ, RZ, R25 ;  /* 0x000000ffff087224 */ /* 0x000fe200078e0019 */
[----:B------:R-:W-:Y:S06]  /*7580*/  @!P0 BRA `(.L_x_165) ;  /* 0x0000000000288947 */ /* 0x000fec0003800000 */
        /* <DEDUP_REMOVED lines=10> */
.L_x_165:
[----:B------:R-:W-:Y:S02]  /*7630*/  ISETP.NE.AND P0, PT, R2, 0x1, PT ;  /* 0x000000010200780c */ /* 0x000fe40003f05270 */
[----:B-1----:R-:W-:Y:S01]  /*7640*/  SHF.R.U64 R6, R8, R24, R9 ;  /* 0x0000001808067219 */ /* 0x002fe20000001209 */
[----:B0-----:R-:W-:Y:S01]  /*7650*/  VIADD R9, R20, 0xffffffff ;  /* 0xffffffff14097836 */ /* 0x001fe20000000000 */
[----:B------:R-:W-:Y:S02]  /*7660*/  SHF.L.U32 R30, R30, R27, RZ ;  /* 0x0000001b1e1e7219 */ /* 0x000fe400000006ff */
[----:B------:R-:W-:Y:S01]  /*7670*/  LOP3.LUT R5, R23, R32, RZ, 0xc0, !PT ;  /* 0x0000002017057212 */ /* 0x000fe200078ec0ff */
[----:B------:R-:W-:-:S04]  /*7680*/  IMAD.MOV R8, RZ, RZ, -R6 ;  /* 0x000000ffff087224 */ /* 0x000fc800078e0a06 */
[----:B------:R-:W-:Y:S01]  /*7690*/  IMAD R6, R30, R6, R5 ;  /* 0x000000061e067224 */ /* 0x000fe200078e0205 */
[----:B------:R-:W-:Y:S01]  /*76a0*/  LOP3.LUT R5, R14, R9, RZ, 0xc0, !PT ;  /* 0x000000090e057212 */ /* 0x000fe200078ec0ff */
[----:B------:R-:W-:Y:S02]  /*76b0*/  @P0 IMAD R3, R7, R21, R4 ;  /* 0x0000001507030224 */ /* 0x000fe400078e0204 */
[----:B--2---:R-:W-:Y:S02]  /*76c0*/  IMAD R4, R8, R26, R25 ;  /* 0x0000001a08047224 */ /* 0x004fe400078e0219 */
[----:B---3--:R-:W-:Y:S02]  /*76d0*/  IMAD R3, R6, R31, R3 ;  /* 0x0000001f06037224 */ /* 0x008fe400078e0203 */
[----:B------:R-:W-:Y:S02]  /*76e0*/  IMAD R4, R4, R20, R5 ;  /* 0x0000001404047224 */ /* 0x000fe400078e0205 */
[----:B------:R-:W-:-:S02]  /*76f0*/  IMAD.MOV.U32 R8, RZ, RZ, 0x1 ;  /* 0x00000001ff087424 */ /* 0x000fc400078e00ff */
[----:B------:R-:W-:Y:S01]  /*7700*/  IMAD.MOV.U32 R6, RZ, RZ, R22 ;  /* 0x000000ffff067224 */ /* 0x000fe200078e0016 */
[----:B------:R-:W-:Y:S02]  /*7710*/  SEL R13, R4, R3, !P0 ;  /* 0x00000003040d7207 */ /* 0x000fe40004000000 */
[----:B------:R-:W-:-:S07]  /*7720*/  SEL R20, R3, R4, !P0 ;  /* 0x0000000403147207 */ /* 0x000fce0004000000 */
.L_x_163:
[----:B------:R-:W-:-:S08]  /*7730*/  NOP ;  /* 0x0000000000007918 */ /* 0x000fd00000000000 */
[----:B------:R-:W0:-:S00]  /*7740*/  USETMAXREG.DEALLOC.CTAPOOL 0x28 ;  /* 0x00000028000079c8 */ /* 0x000e0000080e0500 */
[----:B0-----:R-:W-:-:S13]  /*7750*/  ISETP.NE.AND P0, PT, R0, RZ, PT ;  /* 0x000000ff0000720c */ /* 0x001fda0003f05270 */
[----:B------:R-:W-:Y:S05]  /*7760*/  @P0 EXIT ;  /* 0x000000000000094d */ /* 0x000fea0003800000 */
[----:B------:R-:W-:Y:S01]  /*7770*/  LOP3.LUT P0, RZ, R8, 0xff, RZ, 0xc0, !PT ;  /* 0x000000ff08ff7812 */ /* 0x000fe2000780c0ff */
[----:B------:R-:W-:Y:S02]  /*7780*/  IMAD.MOV.U32 R0, RZ, RZ, 0x1 ;  /* 0x00000001ff007424 */ /* 0x000fe400078e00ff */
[----:B------:R-:W-:-:S10]  /*7790*/  IMAD.MOV.U32 R3, RZ, RZ, RZ ;  /* 0x000000ffff037224 */ /* 0x000fd400078e00ff */
[----:B------:R-:W-:Y:S05]  /*77a0*/  @!P0 BRA `(.L_x_166) ;  /* 0x0000000c00388947 */ /* 0x000fea0003800000 */
[----:B------:R-:W0:Y:S01]  /*77b0*/  LDC R0, c[0x0][0x28c] ;  /* 0x0000a300ff007b82 */ /* 0x000e220000000800 */
[----:B------:R-:W-:Y:S01]  /*77c0*/  ULDC UR5, c[0x0][0x658] ;  /* 0x0001960000057ab9 */ /* 0x000fe20000000800 */
[----:B------:R-:W-:Y:S01]  /*77d0*/  UMOV UR7, 0xffffffff ;  /* 0xffffffff00077882 */ /* 0x000fe20000000000 */
[----:B------:R-:W-:Y:S01]  /*77e0*/  ULDC UR6, c[0x0][0xc] ;  /* 0x0000030000067ab9 */ /* 0x000fe20000000800 */
[----:B------:R-:W-:Y:S01]  /*77f0*/  USHF.L.U32 UR8, UR7, UR5, URZ ;  /* 0x0000000507087299 */ /* 0x000fe2000800063f */
[----:B------:R-:W-:Y:S01]  /*7800*/  BSSY B0, `(.L_x_166) ;  /* 0x00000c8000007945 */ /* 0x000fe20003800000 */
[----:B------:R-:W-:Y:S01]  /*7810*/  UMOV UR9, 0x1 ;  /* 0x0000000100097882 */ /* 0x000fe20000000000 */
[----:B------:R-:W-:Y:S01]  /*7820*/  ULDC UR7, c[0x0][0x10] ;  /* 0x0000040000077ab9 */ /* 0x000fe20000000800 */
[----:B------:R-:W1:Y:S01]  /*7830*/  S2UR UR10, SR_CgaCtaId ;  /* 0x00000000000a79c3 */ /* 0x000e620000008800 */
[----:B------:R-:W-:Y:S01]  /*7840*/  UIMAD.WIDE.U32 UR6, UR6, UR7, URZ ;  /* 0x00000007060672a5 */ /* 0x000fe2000f8e003f */
[----:B------:R-:W-:Y:S01]  /*7850*/  IMAD.MOV.U32 R9, RZ, RZ, 0x1 ;  /* 0x00000001ff097424 */ /* 0x000fe200078e00ff */
[----:B------:R-:W-:Y:S01]  /*7860*/  USHF.L.U32 UR18, UR9, UR5, URZ ;  /* 0x0000000509127299 */ /* 0x000fe2000800063f */
[----:B------:R-:W-:Y:S01]  /*7870*/  LOP3.LUT R8, R19, 0x2, RZ, 0xfc, !PT ;  /* 0x0000000213087812 */ /* 0x000fe200078efcff */
[----:B------:R-:W-:Y:S01]  /*7880*/  ULDC UR4, c[0x0][0x600] ;  /* 0x0001800000047ab9 */ /* 0x000fe20000000800 */
[----:B------:R-:W-:Y:S01]  /*7890*/  ULDC UR5, c[0x0][0x14] ;  /* 0x0000050000057ab9 */ /* 0x000fe20000000800 */
[----:B------:R-:W-:-:S02]  /*78a0*/  UIADD3 UR4, UR4, -0x1, URZ ;  /* 0xffffffff04047890 */ /* 0x000fc4000fffe03f */
[----:B------:R-:W-:Y:S02]  /*78b0*/  UIMAD.WIDE.U32 UR20, UR6, UR5, URZ ;  /* 0x00000005061472a5 */ /* 0x000fe4000f8e003f */
[----:B------:R-:W-:Y:S02]  /*78c0*/  UIMAD UR13, UR7, UR5, URZ ;  /* 0x00000005070d72a4 */ /* 0x000fe4000f8e023f */
[----:B------:R-:W-:Y:S02]  /*78d0*/  ULOP3.LUT UR17, URZ, UR8, URZ, 0x33, !UPT ;  /* 0x000000083f117292 */ /* 0x000fe4000f8e333f */
[----:B------:R-:W-:Y:S01]  /*78e0*/  UIADD3 UR13, UR21, UR13, URZ ;  /* 0x0000000d150d7290 */ /* 0x000fe2000fffe03f */
[----:B0-----:R-:W-:Y:S01]  /*78f0*/  VIADD R0, R0, 0x1f ;  /* 0x0000001f00007836 */ /* 0x001fe20000000000 */
[----:B------:R-:W-:-:S04]  /*7900*/  ULDC.64 UR22, c[0x0][0x198] ;  /* 0x0000660000167ab9 */ /* 0x000fc80000000a00 */
[----:B------:R-:W-:Y:S01]  /*7910*/  SHF.R.S32.HI R3, RZ, 0x1f, R0 ;  /* 0x0000001fff037819 */ /* 0x000fe20000011400 */
[----:B-1----:R-:W-:-:S03]  /*7920*/  IMAD.U32 R11, RZ, RZ, UR10 ;  /* 0x0000000aff0b7e24 */ /* 0x002fc6000f8e00ff */
[----:B------:R-:W-:Y:S01]  /*7930*/  LEA.HI R3, R3, R0, RZ, 0x5 ;  /* 0x0000000003037211 */ /* 0x000fe200078f28ff */
[----:B------:R-:W-:-:S03]  /*7940*/  IMAD.MOV.U32 R0, RZ, RZ, 0x1 ;  /* 0x00000001ff007424 */ /* 0x000fc600078e00ff */
[----:B------:R-:W-:Y:S01]  /*7950*/  SHF.R.S32.HI R10, RZ, 0x5, R3 ;  /* 0x00000005ff0a7819 */ /* 0x000fe20000011403 */
[----:B------:R-:W-:-:S04]  /*7960*/  IMAD.MOV.U32 R3, RZ, RZ, RZ ;  /* 0x000000ffff037224 */ /* 0x000fc800078e00ff */
[----:B------:R-:W-:-:S07]  /*7970*/  VIADD R12, R10, 0x1 ;  /* 0x000000010a0c7836 */ /* 0x000fce0000000000 */
.L_x_177:
[----:B------:R-:W-:-:S03]  /*7980*/  UMOV UR5, 0xffffffff ;  /* 0xffffffff00057882 */ /* 0x000fc60000000000 */
[----:B------:R-:W-:Y:S05]  /*7990*/  BRA.DIV UR5, `(.L_x_167) ;  /* 0x0000000e05c87947 */ /* 0x000fea000b800000 */
[----:B------:R-:W-:-:S13]  /*79a0*/  ELECT P6, URZ, PT ;  /* 0x00000000003f782f */ /* 0x000fda00038c0000 */
.L_x_189:
[----:B------:R-:W0:Y:S01]  /*79b0*/  LDC R4, c[0x0][0x28c] ;  /* 0x0000a300ff047b82 */ /* 0x000e220000000800 */
[----:B------:R-:W-:Y:S01]  /*79c0*/  BSSY B1, `(.L_x_168) ;  /* 0x0000039000017945 */ /* 0x000fe20003800000 */
[----:B0-----:R-:W-:-:S13]  /*79d0*/  ISETP.LT.OR P6, PT, R4, 0x1, !P6 ;  /* 0x000000010400780c */ /* 0x001fda00077c1670 */
[----:B------:R-:W-:Y:S05]  /*79e0*/  @P6 BRA `(.L_x_169) ;  /* 0x0000000000d86947 */ /* 0x000fea0003800000 */
[----:B------:R-:W-:Y:S02]  /*79f0*/  IMAD R20, R20, 0x2, R11 ;  /* 0x0000000214147824 */ /* 0x000fe400078e020b */
[----:B------:R-:W-:Y:S02]  /*7a00*/  IMAD.SHL.U32 R15, R13, 0x40, RZ ;  /* 0x000000400d0f7824 */ /* 0x000fe400078e00ff */
[----:B------:R-:W-:Y:S02]  /*7a10*/  IMAD.MOV.U32 R21, RZ, RZ, RZ ;  /* 0x000000ffff157224 */ /* 0x000fe400078e00ff */
[----:B------:R-:W-:Y:S02]  /*7a20*/  IMAD.MOV.U32 R4, RZ, RZ, R12 ;  /* 0x000000ffff047224 */ /* 0x000fe400078e000c */
[----:B------:R-:W-:Y:S02]  /*7a30*/  IMAD.MOV.U32 R5, RZ, RZ, R0 ;  /* 0x000000ffff057224 */ /* 0x000fe400078e0000 */
[----:B------:R-:W-:-:S02]  /*7a40*/  IMAD.MOV.U32 R7, RZ, RZ, R3 ;  /* 0x000000ffff077224 */ /* 0x000fc400078e0003 */
[----:B------:R-:W-:-:S07]  /*7a50*/  IMAD.SHL.U32 R20, R20, 0x80, RZ ;  /* 0x0000008014147824 */ /* 0x000fce00078e00ff */
.L_x_172:
[----:B------:R-:W0:Y:S01]  /*7a60*/  S2UR UR5, SR_CgaCtaId ;  /* 0x00000000000579c3 */ /* 0x000e220000008800 */
[----:B------:R-:W-:Y:S02]  /*7a70*/  MOV R14, 0x400 ;  /* 0x00000400000e7802 */ /* 0x000fe40000000f00 */
[----:B------:R-:W-:Y:S02]  /*7a80*/  SHF.L.U32 R13, R5, 0x1f, RZ ;  /* 0x0000001f050d7819 */ /* 0x000fe400000006ff */
[----:B------:R-:W-:Y:S01]  /*7a90*/  LOP3.LUT P1, RZ, R18, 0x7f, RZ, 0xc0, !PT ;  /* 0x0000007f12ff7812 */ /* 0x000fe2000782c0ff */
[----:B0-----:R-:W-:-:S05]  /*7aa0*/  IMAD.U32 R11, RZ, RZ, UR5 ;  /* 0x00000005ff0b7e24 */ /* 0x001fca000f8e00ff */
[----:B------:R-:W-:-:S07]  /*7ab0*/  LEA R24, R11, R14, 0x18 ;  /* 0x0000000e0b187211 */ /* 0x000fce00078ec0ff */
[----:B------:R-:W0:Y:S01]  /*7ac0*/  @!P1 LDC R14, c[0x0][0x500] ;  /* 0x00014000ff0e9b82 */ /* 0x000e220000000800 */
[----:B------:R-:W-:-:S04]  /*7ad0*/  IMAD R22, R7, 0x8, R24 ;  /* 0x0000000807167824 */ /* 0x000fc800078e0218 */
[----:B------:R-:W1:Y:S02]  /*7ae0*/  SYNCS.PHASECHK.TRANS64.TRYWAIT P0, [R22+URZ+0x28], R13 ;  /* 0x0000280d160075a7 */ /* 0x000e64000800017f */
[----:B-1----:R-:W-:Y:S05]  /*7af0*/  @!P0 BRA `(.L_x_170) ;  /* 0x0000000c00908947 */ /* 0x002fea0003800000 */
.L_x_190:
[----:B-1----:R-:W-:Y:S01]  /*7b00*/  PRMT R13, R8, 0x9910, RZ ;  /* 0x00009910080d7816 */ /* 0x002fe200000000ff */
[----:B0-----:R0:W-:Y:S03]  /*7b10*/  @!P1 SYNCS.ARRIVE.TRANS64 RZ, [R22+URZ], R14 ;  /* 0x0000000e16ff99a7 */ /* 0x0011e6000800003f */
[----:B------:R-:W-:-:S13]  /*7b20*/  ISETP.NE.AND P0, PT, R13, 0x2, PT ;  /* 0x000000020d00780c */ /* 0x000fda0003f05270 */
[----:B0-----:R-:W-:Y:S05]  /*7b30*/  @P0 BRA `(.L_x_171) ;  /* 0x0000000000040947 */ /* 0x001fea0003800000 */
[----:B------:R-:W-:Y:S01]  /*7b40*/  BPT.TRAP 0x1 ;  /* 0x000000040000795c */ /* 0x000fe20000300000 */
.L_x_171:
[----:B------:R-:W-:Y:S01]  /*7b50*/  IMAD.SHL.U32 R14, R7, 0x2000, RZ ;  /* 0x00002000070e7824 */ /* 0x000fe200078e00ff */
[----:B------:R-:W-:Y:S01]  /*7b60*/  R2UR UR9, R22 ;  /* 0x00000000160972ca */ /* 0x000fe200000e0000 */
[----:B------:R-:W-:Y:S01]  /*7b70*/  VIADD R4, R4, 0xffffffff ;  /* 0xffffffff04047836 */ /* 0x000fe20000000000 */
[----:B------:R-:W-:Y:S01]  /*7b80*/  R2UR UR11, R20 ;  /* 0x00000000140b72ca */ /* 0x000fe200000e0000 */
[--C-:B------:R-:W-:Y:S01]  /*7b90*/  IMAD R13, R11, 0x1000, R14.reuse ;  /* 0x000010000b0d7824 */ /* 0x100fe200078e020e */
[----:B------:R-:W-:Y:S01]  /*7ba0*/  IADD3 R14, R24, 0x28100, R14 ;  /* 0x00028100180e7810 */ /* 0x000fe20007ffe00e */
[----:B------:R-:W-:Y:S01]  /*7bb0*/  UIADD3 UR6, UP0, UR22, 0xf0, URZ ;  /* 0x000000f016067890 */ /* 0x000fe2000ff1e03f */
[----:B------:R-:W-:Y:S01]  /*7bc0*/  R2UR UR10, R21 ;  /* 0x00000000150a72ca */ /* 0x000fe200000e0000 */
[----:B------:R-:W-:Y:S01]  /*7bd0*/  IMAD R13, R13, 0x4, R24 ;  /* 0x000000040d0d7824 */ /* 0x000fe200078e0218 */
[----:B------:R-:W-:Y:S01]  /*7be0*/  R2UR UR12, R6 ;  /* 0x00000000060c72ca */ /* 0x000fe200000e0000 */
[----:B------:R-:W-:Y:S01]  /*7bf0*/  UIADD3 UR24, UP1, UR22, 0x1f0, URZ ;  /* 0x000001f016187890 */ /* 0x000fe2000ff3e03f */
[----:B------:R-:W-:Y:S01]  /*7c00*/  R2UR UR16, R14 ;  /* 0x000000000e1072ca */ /* 0x000fe200000e0000 */
[----:B------:R-:W-:Y:S01]  /*7c10*/  UIADD3.X UR7, URZ, UR23, URZ, UP0, !UPT ;  /* 0x000000173f077290 */ /* 0x000fe200087fe43f */
[----:B------:R-:W-:Y:S01]  /*7c20*/  R2UR UR5, R13 ;  /* 0x000000000d0572ca */ /* 0x000fe200000e0000 */
[----:B------:R-:W-:Y:S01]  /*7c30*/  VIADD R7, R7, 0x1 ;  /* 0x0000000107077836 */ /* 0x000fe20000000000 */
[----:B------:R-:W-:Y:S01]  /*7c40*/  R2UR UR19, R15 ;  /* 0x000000000f1372ca */ /* 0x000fe200000e0000 */
[----:B------:R-:W-:Y:S01]  /*7c50*/  UIADD3.X UR25, URZ, UR23, URZ, UP1, !UPT ;  /* 0x000000173f197290 */ /* 0x000fe20008ffe43f */
[----:B------:R-:W-:Y:S01]  /*7c60*/  ISETP.GT.AND P1, PT, R4, 0x1, PT ;  /* 0x000000010400780c */ /* 0x000fe20003f24270 */
[----:B------:R-:W-:Y:S01]  /*7c70*/  UMOV UR14, 0x0 ;  /* 0x00000000000e7882 */ /* 0x000fe20000000000 */
[----:B------:R-:W-:Y:S01]  /*7c80*/  UMOV UR15, 0x10000000 ;  /* 0x10000000000f7882 */ /* 0x000fe20000000000 */
[----:B------:R-:W-:Y:S01]  /*7c90*/  ISETP.NE.AND P0, PT, R7, 0x5, PT ;  /* 0x000000050700780c */ /* 0x000fe20003f05270 */
[----:B------:R-:W-:-:S03]  /*7ca0*/  VIADD R21, R21, 0x20 ;  /* 0x0000002015157836 */ /* 0x000fc60000000000 */
[----:B------:R-:W-:Y:S02]  /*7cb0*/  SEL R14, RZ, 0x1, P0 ;  /* 0x00000001ff0e7807 */ /* 0x000fe40000000000 */
[----:B------:R-:W-:Y:S01]  /*7cc0*/  UIADD3 UR8, UR5, 0x100, URZ ;  /* 0x0000010005087890 */ /* 0x000fe2000fffe03f */
[----:B------:R-:W-:Y:S02]  /*7cd0*/  SEL R7, R7, RZ, P0 ;  /* 0x000000ff07077207 */ /* 0x000fe40000000000 */
[----:B------:R-:W-:Y:S01]  /*7ce0*/  UMOV UR5, 0x30000 ;  /* 0x0003000000057882 */ /* 0x000fe20000000000 */
[----:B------:R-:W-:-:S05]  /*7cf0*/  LOP3.LUT R5, R5, R14, RZ, 0x3c, !PT ;  /* 0x0000000e05057212 */ /* 0x000fca00078e3cff */
[----:B------:R0:W-:Y:S02]  /*7d00*/  UTMALDG.3D.MULTICAST [UR8], [UR6], UR5, desc[UR14] ;  /* 0x00000e08060073b4 */ /* 0x0001e40008011805 */
[----:B0-----:R-:W-:Y:S01]  /*7d10*/  UMOV UR8, UR16 ;  /* 0x0000001000087c82 */ /* 0x001fe20008000000 */
[----:B------:R-:W-:Y:S02]  /*7d20*/  UMOV UR11, UR19 ;  /* 0x00000013000b7c82 */ /* 0x000fe40008000000 */
[----:B------:R0:W-:Y:S02]  /*7d30*/  UTMALDG.3D [UR8], [UR24], desc[UR14] ;  /* 0x00000e08180075b4 */ /* 0x0001e40008011000 */
[----:B0-----:R-:W-:Y:S05]  /*7d40*/  @P1 BRA `(.L_x_172) ;  /* 0xfffffffc00441947 */ /* 0x001fea000383ffff */
.L_x_169:
[----:B------:R-:W-:Y:S05]  /*7d50*/  BSYNC B1 ;  /* 0x0000000000017941 */ /* 0x000fea0003800000 */
.L_x_168:
[----:B------:R-:W-:Y:S01]  /*7d60*/  LOP3.LUT P1, RZ, R9, 0xff, RZ, 0xc0, !PT ;  /* 0x000000ff09ff7812 */ /* 0x000fe2000782c0ff */
[C---:B------:R-:W-:Y:S01]  /*7d70*/  IMAD.IADD R6, R10.reuse, 0x1, R3 ;  /* 0x000000010a067824 */ /* 0x040fe200078e0203 */
[----:B------:R-:W-:Y:S01]  /*7d80*/  ULDC.64 UR6, c[0x0][0x650] ;  /* 0x0001940000067ab9 */ /* 0x000fe20000000a00 */
[----:B------:R-:W-:Y:S01]  /*7d90*/  ISETP.GE.U32.AND P2, PT, R10, 0x5, PT ;  /* 0x000000050a00780c */ /* 0x000fe20003f46070 */
[----:B------:R-:W-:Y:S01]  /*7da0*/  BSSY B1, `(.L_x_173) ;  /* 0x000006b000017945 */ /* 0x000fe20003800000 */
[----:B------:R-:W-:Y:S01]  /*7db0*/  IMAD.MOV.U32 R20, RZ, RZ, -0x1 ;  /* 0xffffffffff147424 */ /* 0x000fe200078e00ff */
[----:B------:R-:W-:Y:S01]  /*7dc0*/  ISETP.GT.U32.AND P0, PT, R6, 0x4, PT ;  /* 0x000000040600780c */ /* 0x000fe20003f04070 */
[----:B------:R-:W-:Y:S01]  /*7dd0*/  IMAD.MOV.U32 R13, RZ, RZ, -0x1 ;  /* 0xffffffffff0d7424 */ /* 0x000fe200078e00ff */
[----:B------:R-:W-:Y:S02]  /*7de0*/  PRMT R9, RZ, 0x7610, R9 ;  /* 0x00007610ff097816 */ /* 0x000fe40000000009 */
[----:B------:R-:W-:-:S03]  /*7df0*/  ISETP.LT.U32.AND P0, PT, R10, 0x5, P0 ;  /* 0x000000050a00780c */ /* 0x000fc60000701070 */
[----:B------:R-:W0:Y:S01]  /*7e00*/  @P1 S2R R11, SR_CgaCtaId ;  /* 0x00000000000b1919 */ /* 0x000e220000008800 */
[----:B------:R-:W-:-:S04]  /*7e10*/  @P1 MOV R4, 0x400 ;  /* 0x0000040000041802 */ /* 0x000fc80000000f00 */
[----:B0-----:R-:W-:Y:S01]  /*7e20*/  @P1 LEA R3, R11, R4, 0x18 ;  /* 0x000000040b031211 */ /* 0x001fe200078ec0ff */
[----:B------:R-:W-:-:S03]  /*7e30*/  IMAD.WIDE.U32 R4, R6, -0x33333333, RZ ;  /* 0xcccccccd06047825 */ /* 0x000fc600078e00ff */
[----:B------:R0:W-:Y:S01]  /*7e40*/  @P1 SYNCS.ARRIVE.TRANS64.A1T0 RZ, [R3+URZ+0x68], RZ ;  /* 0x000068ff03ff19a7 */ /* 0x0001e2000810003f */
[----:B------:R-:W-:Y:S02]  /*7e50*/  IADD3 R16, P1, R16, UR20, RZ ;  /* 0x0000001410107c10 */ /* 0x000fe4000ff3e0ff */
[----:B------:R-:W-:Y:S02]  /*7e60*/  SHF.R.U32.HI R5, RZ, 0x2, R5 ;  /* 0x00000002ff057819 */ /* 0x000fe40000011605 */
[----:B------:R-:W-:Y:S02]  /*7e70*/  IADD3.X R17, R17, UR13, RZ, P1, !PT ;  /* 0x0000000d11117c10 */ /* 0x000fe40008ffe4ff */
[----:B------:R-:W-:Y:S02]  /*7e80*/  PRMT R4, RZ, 0x7610, R4 ;  /* 0x00007610ff047816 */ /* 0x000fe40000000004 */
[----:B0-----:R-:W-:Y:S02]  /*7e90*/  SEL R3, RZ, 0x1, !P0 ;  /* 0x00000001ff037807 */ /* 0x001fe40004000000 */
[----:B------:R-:W-:-:S02]  /*7ea0*/  ISETP.GE.U32.AND P0, PT, R16, UR6, PT ;  /* 0x0000000610007c0c */ /* 0x000fc4000bf06070 */
[----:B------:R-:W-:Y:S01]  /*7eb0*/  LOP3.LUT R0, R0, R3, RZ, 0x3c, !PT ;  /* 0x0000000300007212 */ /* 0x000fe200078e3cff */
[----:B------:R-:W-:Y:S01]  /*7ec0*/  IMAD R3, R5, -0x5, R6 ;  /* 0xfffffffb05037824 */ /* 0x000fe200078e0206 */
[----:B------:R-:W-:Y:S01]  /*7ed0*/  ISETP.GE.U32.AND.EX P0, PT, R17, UR7, PT, P0 ;  /* 0x0000000711007c0c */ /* 0x000fe2000bf06100 */
[----:B------:R-:W-:Y:S01]  /*7ee0*/  IMAD.MOV.U32 R6, RZ, RZ, -0x1 ;  /* 0xffffffffff067424 */ /* 0x000fe200078e00ff */
[----:B------:R-:W-:-:S11]  /*7ef0*/  @P2 LOP3.LUT R0, R0, 0x1, R5, 0x78, !PT ;  /* 0x0000000100002812 */ /* 0x000fd600078e7805 */
[----:B------:R-:W-:Y:S05]  /*7f00*/  @P0 BRA `(.L_x_174) ;  /* 0x0000000400500947 */ /* 0x000fea0003800000 */
[----:B------:R-:W0:Y:S01]  /*7f10*/  S2R R15, SR_CTAID.X ;  /* 0x00000000000f7919 */ /* 0x000e220000002500 */
[----:B------:R-:W-:Y:S01]  /*7f20*/  ULDC.64 UR6, c[0x0][0x628] ;  /* 0x00018a0000067ab9 */ /* 0x000fe20000000a00 */
[----:B------:R-:W1:Y:S01]  /*7f30*/  LDC R20, c[0x0][0x144] ;  /* 0x00005100ff147b82 */ /* 0x000e620000000800 */
[----:B------:R-:W-:Y:S01]  /*7f40*/  ISETP.NE.U32.AND P0, PT, RZ, UR6, PT ;  /* 0x00000006ff007c0c */ /* 0x000fe2000bf05070 */
[----:B------:R-:W2:Y:S01]  /*7f50*/  S2R R13, SR_CTAID.Y ;  /* 0x00000000000d7919 */ /* 0x000ea20000002600 */
[----:B------:R-:W-:Y:S01]  /*7f60*/  ULDC UR8, c[0x0][0x630] ;  /* 0x00018c0000087ab9 */ /* 0x000fe20000000800 */
[----:B------:R-:W-:Y:S01]  /*7f70*/  ULDC UR9, c[0x0][0x150] ;  /* 0x0000540000097ab9 */ /* 0x000fe20000000800 */
[----:B------:R-:W-:Y:S01]  /*7f80*/  ISETP.NE.AND.EX P0, PT, RZ, UR7, PT, P0 ;  /* 0x00000007ff007c0c */ /* 0x000fe2000bf05300 */
[----:B------:R-:W-:Y:S02]  /*7f90*/  IMAD.MOV.U32 R4, RZ, RZ, R16 ;  /* 0x000000ffff047224 */ /* 0x000fe400078e0010 */
[----:B------:R-:W-:Y:S01]  /*7fa0*/  IMAD.MOV.U32 R5, RZ, RZ, R17 ;  /* 0x000000ffff057224 */ /* 0x000fe200078e0011 */
[----:B0-----:R-:W-:-:S09]  /*7fb0*/  I2FP.F32.U32 R22, R15 ;  /* 0x0000000f00167245 */ /* 0x001fd20000201000 */
[----:B------:R-:W-:Y:S05]  /*7fc0*/  @!P0 BRA `(.L_x_175) ;  /* 0x0000000000288947 */ /* 0x000fea0003800000 */
[----:B------:R-:W-:Y:S02]  /*7fd0*/  ULDC UR5, c[0x0][0x634] ;  /* 0x00018d0000057ab9 */ /* 0x000fe40000000800 */
[----:B------:R-:W-:-:S05]  /*7fe0*/  IADD3 R5, P0, R16, UR5, RZ ;  /* 0x0000000510057c10 */ /* 0x000fca000ff1e0ff */
[----:B------:R-:W-:-:S04]  /*7ff0*/  IMAD.X R21, RZ, RZ, R17, P0 ;  /* 0x000000ffff157224 */ /* 0x000fc800000e0611 */
[----:B------:R-:W-:-:S04]  /*8000*/  IMAD.WIDE.U32 R6, R21, UR6, RZ ;  /* 0x0000000615067c25 */ /* 0x000fc8000f8e00ff */
[----:B------:R-:W-:-:S04]  /*8010*/  IMAD.WIDE.U32 R6, P0, R5, UR7, R6 ;  /* 0x0000000705067c25 */ /* 0x000fc8000f800006 */
[----:B------:R-:W-:-:S04]  /*8020*/  IMAD.WIDE.U32 R4, R5, UR6, RZ ;  /* 0x0000000605047c25 */ /* 0x000fc8000f8e00ff */
[----:B------:R-:W-:Y:S01]  /*8030*/  IMAD.MOV.U32 R4, RZ, RZ, R7 ;  /* 0x000000ffff047224 */ /* 0x000fe200078e0007 */
[----:B------:R-:W-:Y:S01]  /*8040*/  IADD3 RZ, P1, R5, R6, RZ ;  /* 0x0000000605ff7210 */ /* 0x000fe20007f3e0ff */
[----:B------:R-:W-:-:S04]  /*8050*/  IMAD.X R5, RZ, RZ, RZ, P0 ;  /* 0x000000ffff057224 */ /* 0x000fc800000e06ff */
[----:B------:R-:W-:-:S08]  /*8060*/  IMAD.WIDE.U32.X R4, R21, UR7, R4, P1 ;  /* 0x0000000715047c25 */ /* 0x000fd000088e0404 */
.L_x_175:
[----:B------:R-:W-:Y:S01]  /*8070*/  FMUL R22, R22, UR9 ;  /* 0x0000000916167c20 */ /* 0x000fe20008400000 */
[--C-:B------:R-:W-:Y:S01]  /*8080*/  SHF.R.U64 R14, R4, UR8, R5.reuse ;  /* 0x00000008040e7c19 */ /* 0x100fe20008001205 */
[----:B------:R-:W-:Y:S01]  /*8090*/  ULDC.64 UR6, c[0x0][0x620] ;  /* 0x0001880000067ab9 */ /* 0x000fe20000000a00 */
[----:B------:R-:W-:Y:S01]  /*80a0*/  SHF.R.U32.HI R4, RZ, UR8, R5 ;  /* 0x00000008ff047c19 */ /* 0x000fe20008011605 */
[----:B------:R-:W-:Y:S01]  /*80b0*/  ULDC.64 UR8, c[0x0][0x640] ;  /* 0x0001900000087ab9 */ /* 0x000fe20000000a00 */
[----:B------:R-:W-:Y:S01]  /*80c0*/  IADD3 R5, P0, RZ, -R14, RZ ;  /* 0x8000000eff057210 */ /* 0x000fe20007f1e0ff */
[----:B------:R-:W0:Y:S01]  /*80d0*/  F2I.U32.TRUNC.NTZ R22, R22 ;  /* 0x0000001600167305 */ /* 0x000e22000020f000 */
[----:B------:R-:W-:-:S03]  /*80e0*/  ULDC UR5, c[0x0][0x618] ;  /* 0x0001860000057ab9 */ /* 0x000fc60000000800 */
[----:B------:R-:W-:Y:S01]  /*80f0*/  IMAD.X R4, RZ, RZ, ~R4, P0 ;  /* 0x000000ffff047224 */ /* 0x000fe200000e0e04 */
[----:B------:R-:W-:-:S03]  /*8100*/  ISETP.NE.U32.AND P0, PT, RZ, UR8, PT ;  /* 0x00000008ff007c0c */ /* 0x000fc6000bf05070 */
[----:B------:R-:W-:Y:S01]  /*8110*/  IMAD R4, R4, UR6, RZ ;  /* 0x0000000604047c24 */ /* 0x000fe2000f8e02ff */
[----:B------:R-:W-:-:S03]  /*8120*/  ISETP.NE.AND.EX P0, PT, RZ, UR9, PT, P0 ;  /* 0x00000009ff007c0c */ /* 0x000fc6000bf05300 */
[C---:B------:R-:W-:Y:S02]  /*8130*/  IMAD R7, R5.reuse, UR7, R4 ;  /* 0x0000000705077c24 */ /* 0x040fe4000f8e0204 */
[----:B------:R-:W-:Y:S01]  /*8140*/  IMAD.WIDE.U32 R4, R5, UR6, R16 ;  /* 0x0000000605047c25 */ /* 0x000fe2000f8e0010 */
[----:B------:R-:W-:-:S03]  /*8150*/  ULDC UR6, c[0x0][0x154] ;  /* 0x0000550000067ab9 */ /* 0x000fc60000000800 */
[----:B0-----:R-:W-:Y:S02]  /*8160*/  IMAD.MOV R6, RZ, RZ, -R22 ;  /* 0x000000ffff067224 */ /* 0x001fe400078e0a16 */
[----:B------:R-:W-:Y:S02]  /*8170*/  IMAD.IADD R5, R5, 0x1, R7 ;  /* 0x0000000105057824 */ /* 0x000fe400078e0207 */
[----:B-1----:R-:W-:Y:S01]  /*8180*/  IMAD R15, R20, R6, R15 ;  /* 0x00000006140f7224 */ /* 0x002fe200078e020f */
[----:B--2---:R-:W-:Y:S01]  /*8190*/  I2FP.F32.U32 R6, R13 ;  /* 0x0000000d00067245 */ /* 0x004fe20000201000 */
[----:B------:R-:W0:Y:S01]  /*81a0*/  LDC R20, c[0x0][0x148] ;  /* 0x00005200ff147b82 */ /* 0x000e220000000800 */
[--C-:B------:R-:W-:Y:S02]  /*81b0*/  SHF.R.U64 R21, R4, UR5, R5.reuse ;  /* 0x0000000504157c19 */ /* 0x100fe40008001205 */
[----:B------:R-:W-:Y:S01]  /*81c0*/  SHF.R.U32.HI R4, RZ, UR5, R5 ;  /* 0x00000005ff047c19 */ /* 0x000fe20008011605 */
[----:B------:R-:W-:Y:S01]  /*81d0*/  FMUL R6, R6, UR6 ;  /* 0x0000000606067c20 */ /* 0x000fe20008400000 */
[----:B------:R-:W-:-:S02]  /*81e0*/  ULDC UR5, c[0x0][0x608] ;  /* 0x0001820000057ab9 */ /* 0x000fc40000000800 */
[--C-:B------:R-:W-:Y:S01]  /*81f0*/  SHF.R.U64 R23, R21, UR5, R4.reuse ;  /* 0x0000000515177c19 */ /* 0x100fe20008001204 */
[----:B------:R1:W2:Y:S01]  /*8200*/  F2I.U32.TRUNC.NTZ R24, R6 ;  /* 0x0000000600187305 */ /* 0x0002a2000020f000 */
[----:B------:R-:W-:Y:S01]  /*8210*/  SHF.R.U32.HI R4, RZ, UR5, R4 ;  /* 0x00000005ff047c19 */ /* 0x000fe20008011604 */
[----:B------:R-:W-:-:S03]  /*8220*/  ULDC UR5, c[0x0][0x658] ;  /* 0x0001960000057ab9 */ /* 0x000fc60000000800 */
[--C-:B------:R-:W-:Y:S02]  /*8230*/  SHF.R.U64 R22, R23, UR5, R4.reuse ;  /* 0x0000000517167c19 */ /* 0x100fe40008001204 */
[----:B------:R-:W-:-:S03]  /*8240*/  SHF.R.U32.HI R25, RZ, UR5, R4 ;  /* 0x00000005ff197c19 */ /* 0x000fc60008011604 */
[----:B------:R-:W-:Y:S02]  /*8250*/  IMAD.MOV.U32 R4, RZ, RZ, R22 ;  /* 0x000000ffff047224 */ /* 0x000fe400078e0016 */
[----:B------:R-:W-:Y:S01]  /*8260*/  IMAD.MOV.U32 R5, RZ, RZ, R25 ;  /* 0x000000ffff057224 */ /* 0x000fe200078e0019 */
[----:B-1----:R-:W-:Y:S06]  /*8270*/  @!P0 BRA `(.L_x_176) ;  /* 0x0000000000288947 */ /* 0x002fec0003800000 */
        /* <DEDUP_REMOVED lines=10> */
.L_x_176:
[----:B------:R-:W-:Y:S01]  /*8320*/  ISETP.NE.AND P0, PT, R2, 0x1, PT ;  /* 0x000000010200780c */ /* 0x000fe20003f05270 */
[----:B------:R-:W-:Y:S01]  /*8330*/  ULDC UR5, c[0x0][0x648] ;  /* 0x0001920000057ab9 */ /* 0x000fe20000000800 */
[----:B------:R-:W-:Y:S01]  /*8340*/  LOP3.LUT R23, R23, UR17, RZ, 0xc0, !PT ;  /* 0x0000001117177c12 */ /* 0x000fe2000f8ec0ff */
[----:B--2---:R-:W-:Y:S01]  /*8350*/  IMAD.MOV R24, RZ, RZ, -R24 ;  /* 0x000000ffff187224 */ /* 0x004fe200078e0a18 */
[----:B------:R-:W-:Y:S01]  /*8360*/  SHF.R.U64 R4, R4, UR5, R5 ;  /* 0x0000000504047c19 */ /* 0x000fe20008001205 */
[----:B------:R-:W-:Y:S01]  /*8370*/  ULDC UR5, c[0x0][0x638] ;  /* 0x00018e0000057ab9 */ /* 0x000fe20000000800 */
[----:B------:R-:W-:Y:S01]  /*8380*/  LOP3.LUT R21, R21, UR4, RZ, 0xc0, !PT ;  /* 0x0000000415157c12 */ /* 0x000fe2000f8ec0ff */
[----:B------:R-:W-:Y:S01]  /*8390*/  ULDC UR6, c[0x0][0x610] ;  /* 0x0001840000067ab9 */ /* 0x000fe20000000800 */
[----:B------:R-:W-:Y:S02]  /*83a0*/  IMAD.MOV.U32 R6, RZ, RZ, R14 ;  /* 0x000000ffff067224 */ /* 0x000fe400078e000e */
[----:B------:R-:W-:-:S02]  /*83b0*/  IMAD.MOV R5, RZ, RZ, -R4 ;  /* 0x000000ffff057224 */ /* 0x000fc400078e0a04 */
[----:B------:R-:W-:Y:S02]  /*83c0*/  IMAD R4, R4, UR18, R23 ;  /* 0x0000001204047c24 */ /* 0x000fe4000f8e0217 */
[----:B0-----:R-:W-:Y:S02]  /*83d0*/  @P0 IMAD R15, R20, R24, R13 ;  /* 0x00000018140f0224 */ /* 0x001fe400078e020d */
[----:B------:R-:W-:Y:S01]  /*83e0*/  IMAD R22, R5, UR5, R22 ;  /* 0x0000000505167c24 */ /* 0x000fe2000f8e0216 */
[----:B------:R-:W-:Y:S01]  /*83f0*/  ULDC UR5, c[0x0][0x600] ;  /* 0x0001800000057ab9 */ /* 0x000fe20000000800 */
[----:B------:R-:W-:Y:S02]  /*8400*/  IMAD R15, R4, UR6, R15 ;  /* 0x00000006040f7c24 */ /* 0x000fe4000f8e020f */
[----:B------:R-:W-:Y:S02]  /*8410*/  IMAD R22, R22, UR5, R21 ;  /* 0x0000000516167c24 */ /* 0x000fe4000f8e0215 */
[----:B------:R-:W-:-:S03]  /*8420*/  IMAD.MOV.U32 R4, RZ, RZ, 0x1 ;  /* 0x00000001ff047424 */ /* 0x000fc600078e00ff */
[----:B------:R-:W-:Y:S02]  /*8430*/  SEL R13, R22, R15, !P0 ;  /* 0x0000000f160d7207 */ /* 0x000fe40004000000 */
[----:B------:R-:W-:-:S07]  /*8440*/  SEL R20, R15, R22, !P0 ;  /* 0x000000160f147207 */ /* 0x000fce0004000000 */
.L_x_174:
[----:B------:R-:W-:Y:S05]  /*8450*/  BSYNC B1 ;  /* 0x0000000000017941 */ /* 0x000fea0003800000 */
.L_x_173:
[----:B------:R-:W-:-:S13]  /*8460*/  LOP3.LUT P0, RZ, R4, 0xff, RZ, 0xc0, !PT ;  /* 0x000000ff04ff7812 */ /* 0x000fda000780c0ff */
[----:B------:R-:W-:Y:S05]  /*8470*/  @P0 BRA `(.L_x_177) ;  /* 0xfffffff400400947 */ /* 0x000fea000383ffff */
[----:B------:R-:W-:Y:S05]  /*8480*/  BSYNC B0 ;  /* 0x0000000000007941 */ /* 0x000fea0003800000 */
.L_x_166:
[----:B------:R-:W-:-:S03]  /*8490*/  UMOV UR5, 0xffffffff ;  /* 0xffffffff00057882 */ /* 0x000fc60000000000 */
[----:B------:R-:W-:Y:S05]  /*84a0*/  BRA.DIV UR5, `(.L_x_178) ;  /* 0x0000000605387947 */ /* 0x000fea000b800000 */
[----:B------:R-:W-:-:S13]  /*84b0*/  ELECT P6, URZ, PT ;  /* 0x00000000003f782f */ /* 0x000fda00038c0000 */
.L_x_193:
[----:B------:R-:W-:Y:S04]  /*84c0*/  BSSY B0, `(.L_x_179) ;  /* 0x0000034000007945 */ /* 0x000fe80003800000 */
[----:B------:R-:W-:Y:S05]  /*84d0*/  @!P6 BRA `(.L_x_180) ;  /* 0x0000000000c8e947 */ /* 0x000fea0003800000 */
[----:B------:R-:W-:-:S04]  /*84e0*/  LOP3.LUT R19, R19, 0x2, RZ, 0xfc, !PT ;  /* 0x0000000213137812 */ /* 0x000fc800078efcff */
[----:B------:R-:W-:-:S13]  /*84f0*/  ISETP.NE.AND P0, PT, R19, 0x3, PT ;  /* 0x000000031300780c */ /* 0x000fda0003f05270 */
[----:B------:R-:W-:Y:S05]  /*8500*/  @!P0 BRA `(.L_x_181) ;  /* 0x0000000000048947 */ /* 0x000fea0003800000 */
[----:B------:R-:W-:Y:S01]  /*8510*/  BPT.TRAP 0x1 ;  /* 0x000000040000795c */ /* 0x000fe20000300000 */
.L_x_181:
[----:B------:R-:W0:Y:S01]  /*8520*/  S2R R5, SR_CgaCtaId ;  /* 0x0000000000057919 */ /* 0x000e220000008800 */
[----:B------:R-:W-:Y:S02]  /*8530*/  MOV R2, 0x400 ;  /* 0x0000040000027802 */ /* 0x000fe40000000f00 */
[----:B------:R-:W-:Y:S02]  /*8540*/  SHF.L.U32 R4, R0, 0x1f, RZ ;  /* 0x0000001f00047819 */ /* 0x000fe400000006ff */
[----:B0-----:R-:W-:-:S05]  /*8550*/  LEA R2, R5, R2, 0x18 ;  /* 0x0000000205027211 */ /* 0x001fca00078ec0ff */
[----:B------:R-:W-:-:S04]  /*8560*/  VIADD R2, R2, 0x28 ;  /* 0x0000002802027836 */ /* 0x000fc80000000000 */
[C---:B------:R-:W-:Y:S02]  /*8570*/  IMAD R7, R3.reuse, 0x8, R2 ;  /* 0x0000000803077824 */ /* 0x040fe400078e0202 */
[----:B------:R-:W-:Y:S02]  /*8580*/  VIADD R3, R3, 0x1 ;  /* 0x0000000103037836 */ /* 0x000fe40000000000 */
[----:B------:R-:W0:Y:S03]  /*8590*/  SYNCS.PHASECHK.TRANS64.TRYWAIT P0, [R7+URZ], R4 ;  /* 0x00000004070075a7 */ /* 0x000e26000800017f */
[----:B------:R-:W-:-:S04]  /*85a0*/  ISETP.NE.AND P1, PT, R3, 0x5, PT ;  /* 0x000000050300780c */ /* 0x000fc80003f25270 */
[----:B------:R-:W-:Y:S02]  /*85b0*/  SEL R5, RZ, 0x1, P1 ;  /* 0x00000001ff057807 */ /* 0x000fe40000800000 */
[----:B------:R-:W-:Y:S02]  /*85c0*/  SEL R3, R3, RZ, P1 ;  /* 0x000000ff03037207 */ /* 0x000fe40000800000 */
[----:B------:R-:W-:-:S03]  /*85d0*/  LOP3.LUT R6, R0, R5, RZ, 0x3c, !PT ;  /* 0x0000000500067212 */ /* 0x000fc600078e3cff */
[----:B------:R-:W-:Y:S01]  /*85e0*/  IMAD R8, R3, 0x8, R2 ;  /* 0x0000000803087824 */ /* 0x000fe200078e0202 */
[----:B------:R-:W-:Y:S01]  /*85f0*/  SHF.L.U32 R5, R6, 0x1f, RZ ;  /* 0x0000001f06057819 */ /* 0x000fe200000006ff */
[----:B0-----:R-:W-:Y:S06]  /*8600*/  @!P0 BRA `(.L_x_182) ;  /* 0x0000000400008947 */ /* 0x001fec0003800000 */
.L_x_194:
[----:B------:R-:W1:Y:S01]  /*8610*/  SYNCS.PHASECHK.TRANS64.TRYWAIT P0, [R8+URZ], R5 ;  /* 0x00000005080075a7 */ /* 0x000e62000800017f */
[----:B------:R-:W-:-:S05]  /*8620*/  VIADD R0, R3, 0x1 ;  /* 0x0000000103007836 */ /* 0x000fca0000000000 */
[----:B------:R-:W-:-:S04]  /*8630*/  ISETP.NE.AND P1, PT, R0, 0x5, PT ;  /* 0x000000050000780c */ /* 0x000fc80003f25270 */
[----:B------:R-:W-:Y:S02]  /*8640*/  SEL R3, RZ, 0x1, P1 ;  /* 0x00000001ff037807 */ /* 0x000fe40000800000 */
[----:B0-----:R-:W-:Y:S02]  /*8650*/  SEL R7, R0, RZ, P1 ;  /* 0x000000ff00077207 */ /* 0x001fe40000800000 */
[----:B------:R-:W-:-:S03]  /*8660*/  LOP3.LUT R6, R6, R3, RZ, 0x3c, !PT ;  /* 0x0000000306067212 */ /* 0x000fc600078e3cff */
[----:B------:R-:W-:Y:S01]  /*8670*/  IMAD R9, R7, 0x8, R2 ;  /* 0x0000000807097824 */ /* 0x000fe200078e0202 */
[----:B------:R-:W-:Y:S01]  /*8680*/  SHF.L.U32 R4, R6, 0x1f, RZ ;  /* 0x0000001f06047819 */ /* 0x000fe200000006ff */
[----:B-1----:R-:W-:Y:S06]  /*8690*/  @!P0 BRA `(.L_x_183) ;  /* 0x0000000000f08947 */ /* 0x002fec0003800000 */
.L_x_195:
[----:B------:R-:W1:Y:S01]  /*86a0*/  SYNCS.PHASECHK.TRANS64.TRYWAIT P0, [R9+URZ], R4 ;  /* 0x00000004090075a7 */ /* 0x000e62000800017f */
[----:B------:R-:W-:-:S05]  /*86b0*/  VIADD R0, R7, 0x1 ;  /* 0x0000000107007836 */ /* 0x000fca0000000000 */
[----:B------:R-:W-:-:S04]  /*86c0*/  ISETP.NE.AND P1, PT, R0, 0x5, PT ;  /* 0x000000050000780c */ /* 0x000fc80003f25270 */
[----:B------:R-:W-:Y:S02]  /*86d0*/  SEL R3, RZ, 0x1, P1 ;  /* 0x00000001ff037807 */ /* 0x000fe40000800000 */
[----:B------:R-:W-:Y:S02]  /*86e0*/  SEL R7, R0, RZ, P1 ;  /* 0x000000ff00077207 */ /* 0x000fe40000800000 */
[----:B------:R-:W-:-:S03]  /*86f0*/  LOP3.LUT R11, R6, R3, RZ, 0x3c, !PT ;  /* 0x00000003060b7212 */ /* 0x000fc600078e3cff */
[----:B------:R-:W-:Y:S01]  /*8700*/  IMAD R6, R7, 0x8, R2 ;  /* 0x0000000807067824 */ /* 0x000fe200078e0202 */
[----:B0-----:R-:W-:Y:S01]  /*8710*/  SHF.L.U32 R5, R11, 0x1f, RZ ;  /* 0x0000001f0b057819 */ /* 0x001fe200000006ff */
[----:B-1----:R-:W-:Y:S06]  /*8720*/  @!P0 BRA `(.L_x_184) ;  /* 0x0000000000e08947 */ /* 0x002fec0003800000 */
.L_x_196:
[----:B------:R-:W1:Y:S01]  /*8730*/  SYNCS.PHASECHK.TRANS64.TRYWAIT P0, [R6+URZ], R5 ;  /* 0x00000005060075a7 */ /* 0x000e62000800017f */
[----:B------:R-:W-:-:S05]  /*8740*/  VIADD R0, R7, 0x1 ;  /* 0x0000000107007836 */ /* 0x000fca0000000000 */
[----:B------:R-:W-:-:S04]  /*8750*/  ISETP.NE.AND P1, PT, R0, 0x5, PT ;  /* 0x000000050000780c */ /* 0x000fc80003f25270 */
[----:B0-----:R-:W-:Y:S02]  /*8760*/  SEL R4, RZ, 0x1, P1 ;  /* 0x00000001ff047807 */ /* 0x001fe40000800000 */
[----:B------:R-:W-:Y:S02]  /*8770*/  SEL R3, R0, RZ, P1 ;  /* 0x000000ff00037207 */ /* 0x000fe40000800000 */
[----:B------:R-:W-:Y:S01]  /*8780*/  LOP3.LUT R0, R11, R4, RZ, 0x3c, !PT ;  /* 0x000000040b007212 */ /* 0x000fe200078e3cff */
[----:B-1----:R-:W-:Y:S06]  /*8790*/  @!P0 BRA `(.L_x_185) ;  /* 0x0000000000d88947 */ /* 0x002fec0003800000 */
.L_x_197:
[----:B------:R-:W-:Y:S01]  /*87a0*/  IMAD R3, R3, 0x8, R2 ;  /* 0x0000000803037824 */ /* 0x000fe200078e0202 */
[----:B------:R-:W-:-:S07]  /*87b0*/  SHF.L.U32 R0, R0, 0x1f, RZ ;  /* 0x0000001f00007819 */ /* 0x000fce00000006ff */
.L_x_186:
[----:B-1----:R1:W2:Y:S02]  /*87c0*/  SYNCS.PHASECHK.TRANS64.TRYWAIT P0, [R3+URZ], R0 ;  /* 0x00000000030075a7 */ /* 0x0022a4000800017f */
[----:B--2---:R-:W-:Y:S05]  /*87d0*/  @!P0 NANOSLEEP.SYNCS 0x989680 ;  /* 0x009896800000895d */ /* 0x004fea0003900000 */
[----:B------:R-:W2:Y:S02]  /*87e0*/  @!P0 SYNCS.PHASECHK.TRANS64 P0, [R3+URZ], R0 ;  /* 0x00000000030085a7 */ /* 0x000ea4000800007f */
[----:B--2---:R-:W-:Y:S05]  /*87f0*/  @!P0 BRA `(.L_x_186) ;  /* 0xfffffffc00f08947 */ /* 0x004fea000383ffff */
.L_x_180:
[----:B------:R-:W-:Y:S05]  /*8800*/  BSYNC B0 ;  /* 0x0000000000007941 */ /* 0x000fea0003800000 */
.L_x_179:
[----:B------:R-:W-:Y:S05]  /*8810*/  EXIT ;  /* 0x000000000000794d */ /* 0x000fea0003800000 */
.L_x_21:
[----:B---3--:R3:W4:Y:S02]  /*8820*/  SYNCS.PHASECHK.TRANS64.TRYWAIT P1, [R3+URZ], R0 ;  /* 0x00000000030075a7 */ /* 0x008724000802017f */
[----:B----4-:R-:W-:Y:S05]  /*8830*/  @!P1 NANOSLEEP.SYNCS 0x989680 ;  /* 0x009896800000995d */ /* 0x010fea0003900000 */
[----:B------:R-:W4:Y:S02]  /*8840*/  @!P1 SYNCS.PHASECHK.TRANS64 P1, [R3+URZ], R0 ;  /* 0x00000000030095a7 */ /* 0x000f24000802007f */
[----:B----4-:R-:W-:Y:S05]  /*8850*/  @!P1 BRA `(.L_x_21) ;  /* 0xfffffffc00f09947 */ /* 0x010fea000383ffff */
[----:B------:R-:W-:Y:S05]  /*8860*/  BRA `(.L_x_20) ;  /* 0xffffff8c001c7947 */ /* 0x000fea000383ffff */
.L_x_26:
[----:B-1----:R1:W2:Y:S02]  /*8870*/  SYNCS.PHASECHK.TRANS64.TRYWAIT P1, [R5+URZ], R4 ;  /* 0x00000004050075a7 */ /* 0x0022a4000802017f */
[----:B--2---:R-:W-:Y:S05]  /*8880*/  @!P1 NANOSLEEP.SYNCS 0x989680 ;  /* 0x009896800000995d */ /* 0x004fea0003900000 */
[----:B------:R-:W2:Y:S02]  /*8890*/  @!P1 SYNCS.PHASECHK.TRANS64 P1, [R5+URZ], R4 ;  /* 0x00000004050095a7 */ /* 0x000ea4000802007f */
[----:B--2---:R-:W-:Y:S05]  /*88a0*/  @!P1 BRA `(.L_x_26) ;  /* 0xfffffffc00f09947 */ /* 0x004fea000383ffff */
[----:B------:R-:W-:Y:S05]  /*88b0*/  BRA `(.L_x_25) ;  /* 0xffffff90006c7947 */ /* 0x000fea000383ffff */
.L_x_167:
[----:B------:R-:W-:Y:S01]  /*88c0*/  BSSY B1, `(.L_x_187) ;  /* 0x0000006000017945 */ /* 0x000fe20003800000 */
[----:B------:R-:W-:-:S07]  /*88d0*/  IMAD.MOV.U32 R15, RZ, RZ, -0x1 ;  /* 0xffffffffff0f7424 */ /* 0x000fce00078e00ff */
[----:B------:R-:W-:Y:S05]  /*88e0*/  WARPSYNC.COLLECTIVE R15, `(.L_x_188) ;  /* 0x000000000f0c7348 */ /* 0x000fea0003c00000 */
[----:B------:R-:W-:Y:S02]  /*88f0*/  ELECT P6, UR62, PT ;  /* 0x00000000003e782f */ /* 0x000fe400038c0000 */
[----:B------:R-:W-:Y:S01]  /*8900*/  MOV R14, UR62 ;  /* 0x0000003e000e7c02 */ /* 0x000fe20008000f00 */
[----:B------:R-:W-:Y:S10]  /*8910*/  ENDCOLLECTIVE ;  /* 0x000000000000791b */ /* 0x000ff40003800000 */
.L_x_188:
[----:B------:R-:W-:Y:S05]  /*8920*/  BSYNC B1 ;  /* 0x0000000000017941 */ /* 0x000fea0003800000 */
.L_x_187:
[----:B------:R-:W-:Y:S05]  /*8930*/  BRA `(.L_x_189) ;  /* 0xfffffff0001c7947 */ /* 0x000fea000383ffff */
.L_x_170:
[----:B-1----:R1:W2:Y:S02]  /*8940*/  SYNCS.PHASECHK.TRANS64.TRYWAIT P0, [R22+URZ+0x28], R13 ;  /* 0x0000280d160075a7 */ /* 0x0022a4000800017f */
[----:B--2---:R-:W-:Y:S05]  /*8950*/  @!P0 NANOSLEEP.SYNCS 0x989680 ;  /* 0x009896800000895d */ /* 0x004fea0003900000 */
[----:B------:R-:W2:Y:S02]  /*8960*/  @!P0 SYNCS.PHASECHK.TRANS64 P0, [R22+URZ+0x28], R13 ;  /* 0x0000280d160085a7 */ /* 0x000ea4000800007f */
[----:B--2---:R-:W-:Y:S05]  /*8970*/  @!P0 BRA `(.L_x_170) ;  /* 0xfffffffc00f08947 */ /* 0x004fea000383ffff */
[----:B------:R-:W-:Y:S05]  /*8980*/  BRA `(.L_x_190) ;  /* 0xfffffff0005c7947 */ /* 0x000fea000383ffff */
.L_x_178:
[----:B------:R-:W-:Y:S01]  /*8990*/  BSSY B0, `(.L_x_191) ;  /* 0x0000006000007945 */ /* 0x000fe20003800000 */
[----:B------:R-:W-:-:S07]  /*89a0*/  IMAD.MOV.U32 R15, RZ, RZ, -0x1 ;  /* 0xffffffffff0f7424 */ /* 0x000fce00078e00ff */
[----:B------:R-:W-:Y:S05]  /*89b0*/  WARPSYNC.COLLECTIVE R15, `(.L_x_192) ;  /* 0x000000000f0c7348 */ /* 0x000fea0003c00000 */
[----:B------:R-:W-:Y:S02]  /*89c0*/  ELECT P6, UR62, PT ;  /* 0x00000000003e782f */ /* 0x000fe400038c0000 */
[----:B------:R-:W-:Y:S01]  /*89d0*/  MOV R14, UR62 ;  /* 0x0000003e000e7c02 */ /* 0x000fe20008000f00 */
[----:B------:R-:W-:Y:S10]  /*89e0*/  ENDCOLLECTIVE ;  /* 0x000000000000791b */ /* 0x000ff40003800000 */
.L_x_192:
[----:B------:R-:W-:Y:S05]  /*89f0*/  BSYNC B0 ;  /* 0x0000000000007941 */ /* 0x000fea0003800000 */
.L_x_191:
[----:B------:R-:W-:Y:S05]  /*8a00*/  BRA `(.L_x_193) ;  /* 0xfffffff800ac7947 */ /* 0x000fea000383ffff */
.L_x_182:
[----:B0-----:R0:W1:Y:S02]  /*8a10*/  SYNCS.PHASECHK.TRANS64.TRYWAIT P0, [R7+URZ], R4 ;  /* 0x00000004070075a7 */ /* 0x001064000800017f */
[----:B-1----:R-:W-:Y:S05]  /*8a20*/  @!P0 NANOSLEEP.SYNCS 0x989680 ;  /* 0x009896800000895d */ /* 0x002fea0003900000 */
[----:B------:R-:W1:Y:S02]  /*8a30*/  @!P0 SYNCS.PHASECHK.TRANS64 P0, [R7+URZ], R4 ;  /* 0x00000004070085a7 */ /* 0x000e64000800007f */
[----:B-1----:R-:W-:Y:S05]  /*8a40*/  @!P0 BRA `(.L_x_182) ;  /* 0xfffffffc00f08947 */ /* 0x002fea000383ffff */
[----:B------:R-:W-:Y:S05]  /*8a50*/  BRA `(.L_x_194) ;  /* 0xfffffff800ec7947 */ /* 0x000fea000383ffff */
.L_x_183:
[----:B0-----:R0:W1:Y:S02]  /*8a60*/  SYNCS.PHASECHK.TRANS64.TRYWAIT P0, [R8+URZ], R5 ;  /* 0x00000005080075a7 */ /* 0x001064000800017f */
[----:B-1----:R-:W-:Y:S05]  /*8a70*/  @!P0 NANOSLEEP.SYNCS 0x989680 ;  /* 0x009896800000895d */ /* 0x002fea0003900000 */
[----:B------:R-:W1:Y:S02]  /*8a80*/  @!P0 SYNCS.PHASECHK.TRANS64 P0, [R8+URZ], R5 ;  /* 0x00000005080085a7 */ /* 0x000e64000800007f */
[----:B-1----:R-:W-:Y:S05]  /*8a90*/  @!P0 BRA `(.L_x_183) ;  /* 0xfffffffc00f08947 */ /* 0x002fea000383ffff */
[----:B------:R-:W-:Y:S05]  /*8aa0*/  BRA `(.L_x_195) ;  /* 0xfffffff800fc7947 */ /* 0x000fea000383ffff */
.L_x_184:
[----:B0-----:R0:W1:Y:S02]  /*8ab0*/  SYNCS.PHASECHK.TRANS64.TRYWAIT P0, [R9+URZ], R4 ;  /* 0x00000004090075a7 */ /* 0x001064000800017f */
[----:B-1----:R-:W-:Y:S05]  /*8ac0*/  @!P0 NANOSLEEP.SYNCS 0x989680 ;  /* 0x009896800000895d */ /* 0x002fea0003900000 */
[----:B------:R-:W1:Y:S02]  /*8ad0*/  @!P0 SYNCS.PHASECHK.TRANS64 P0, [R9+URZ], R4 ;  /* 0x00000004090085a7 */ /* 0x000e64000800007f */
[----:B-1----:R-:W-:Y:S05]  /*8ae0*/  @!P0 BRA `(.L_x_184) ;  /* 0xfffffffc00f08947 */ /* 0x002fea000383ffff */
[----:B------:R-:W-:Y:S05]  /*8af0*/  BRA `(.L_x_196) ;  /* 0xfffffffc000c7947 */ /* 0x000fea000383ffff */
.L_x_185:
[----:B0-----:R0:W1:Y:S02]  /*8b00*/  SYNCS.PHASECHK.TRANS64.TRYWAIT P0, [R6+URZ], R5 ;  /* 0x00000005060075a7 */ /* 0x001064000800017f */
[----:B-1----:R-:W-:Y:S05]  /*8b10*/  @!P0 NANOSLEEP.SYNCS 0x989680 ;  /* 0x009896800000895d */ /* 0x002fea0003900000 */
[----:B------:R-:W1:Y:S02]  /*8b20*/  @!P0 SYNCS.PHASECHK.TRANS64 P0, [R6+URZ], R5 ;  /* 0x00000005060085a7 */ /* 0x000e64000800007f */
[----:B-1----:R-:W-:Y:S05]  /*8b30*/  @!P0 BRA `(.L_x_185) ;  /* 0xfffffffc00f08947 */ /* 0x002fea000383ffff */
[----:B------:R-:W-:Y:S05]  /*8b40*/  BRA `(.L_x_197) ;  /* 0xfffffffc00147947 */ /* 0x000fea000383ffff */
.L_x_198:
[----:B------:R-:W-:-:S00]  /*8b50*/  BRA `(.L_x_198) ;  /* 0xfffffffc00fc7947 */ /* 0x000fc0000383ffff */
[----:B------:R-:W-:-:S00]  /*8b60*/  NOP ;  /* 0x0000000000007918 */ /* 0x000fc00000000000 */
        /* <DEDUP_REMOVED lines=9> */
.L_x_199:


//--------------------- .nv.global.init           --------------------------
	.section	.nv.global.init,"aw",@progbits
.nv.global.init:
	.type		$str$22,@object
	.size		$str$22,($str$23 - $str$22)
$str$22:
        /*0000*/ 	.byte	0x6b, 0x5f, 0x74, 0x69, 0x6c, 0x65, 0x5f, 0x63, 0x6f, 0x75, 0x6e, 0x74, 0x20, 0x3e, 0x3d, 0x20
        /*0010*/ 	.byte	0x31, 0x00
	.type		$str$23,@object
	.size		$str$23,(__unnamed_1 - $str$23)
$str$23:
        /*0012*/ 	.byte	0x2f, 0x74, 0x6d, 0x70, 0x2f, 0x63, 0x75, 0x74, 0x6c, 0x61, 0x73, 0x73, 0x5f, 0x73, 0x77, 0x65
        /*0022*/ 	.byte	0x65, 0x70, 0x5f, 0x73, 0x72, 0x63, 0x2f, 0x69, 0x6e, 0x63, 0x6c, 0x75, 0x64, 0x65, 0x2f, 0x63
        /*0032*/ 	.byte	0x75, 0x74, 0x6c, 0x61, 0x73, 0x73, 0x2f, 0x67, 0x65, 0x6d, 0x6d, 0x2f, 0x63, 0x6f, 0x6c, 0x6c
        /*0042*/ 	.byte	0x65, 0x63, 0x74, 0x69, 0x76, 0x65, 0x2f, 0x73, 0x6d, 0x39, 0x30, 0x5f, 0x6d, 0x6d, 0x61, 0x5f
        /*0052*/ 	.byte	0x74, 0x6d, 0x61, 0x5f, 0x67, 0x6d, 0x6d, 0x61, 0x5f, 0x73, 0x73, 0x5f, 0x77, 0x61, 0x72, 0x70
        /*0062*/ 	.byte	0x73, 0x70, 0x65, 0x63, 0x69, 0x61, 0x6c, 0x69, 0x7a, 0x65, 0x64, 0x2e, 0x68, 0x70, 0x70, 0x00
	.type		__unnamed_1,@object
	.size		__unnamed_1,(.L_0 - __unnamed_1)
__unnamed_1:
        /*0072*/ 	.byte	0x76, 0x6f, 0x69, 0x64, 0x20, 0x63, 0x75, 0x74, 0x6c, 0x61, 0x73, 0x73, 0x3a, 0x3a, 0x67, 0x65
        /* <DEDUP_REMOVED lines=177> */
        /*0b92*/ 	.byte	0x6e, 0x74, 0x69, 0x74, 0x79, 0x5d, 0x00
.L_0:


//--------------------- .nv.shared._ZN7cutlass13device_kernelINS_4gemm6kernel13GemmUniversalIN4cute5tupleIJiiiiEEENS1_10collective13CollectiveMmaINS1_34MainloopSm90TmaGmmaWarpSpecializedILi5ENS5_IJNS4_1CILi1EEENSA_ILi2EEESB_EEENS1_35KernelTmaWarpSpecializedCooperativeEEENS5_IJNSA_ILi256EEENSA_ILi64EEENSA_ILi32EEEEEENS_10tfloat32_tENS5_IJlSB_lEEESK_SL_NS4_8TiledMMAINS4_8MMA_AtomIJNS4_4SM904GMMA29MMA_64x64x8_F32TF32TF32_SS_TNILNSP_7ScaleInE1ELSR_1EEEEEENS4_6LayoutINS5_IJSC_SB_SB_EEENS5_IJSB_NSA_ILi0EEESW_EEEEENS5_IJNS4_10UnderscoreESZ_SZ_EEEEENS4_23SM90_TMA_LOAD_MULTICASTENS4_14ComposedLayoutINS4_7SwizzleILi3ELi4ELi3EEENS4_18smem_ptr_flag_bitsILi32EEENSU_INS5_IJNSA_ILi8EEESI_EEENS5_IJSI_SB_EEEEEEEvNS4_8identityENS4_13SM90_TMA_LOADES1C_vS1D_EENS_8epilogue10collective6detail29Sm90TmaWarpSpecializedAdapterINS1H_15DefaultEpilogueISK_SL_SL_NS1G_6thread17LinearCombinationISK_Li1EffLNS1L_9ScaleType4KindE0ELNS_15FloatRoundStyleE2ESK_EENS1_15EpilogueDefaultEEEEEvvEEEEvNT_6ParamsE --------------------------
	.section	.nv.shared._ZN7cutlass13device_kernelINS_4gemm6kernel13GemmUniversalIN4cute5tupleIJiiiiEEENS1_10collective13CollectiveMmaINS1_34MainloopSm90TmaGmmaWarpSpecializedILi5ENS5_IJNS4_1CILi1EEENSA_ILi2EEESB_EEENS1_35KernelTmaWarpSpecializedCooperativeEEENS5_IJNSA_ILi256EEENSA_ILi64EEENSA_ILi32EEEEEENS_10tfloat32_tENS5_IJlSB_lEEESK_SL_NS4_8TiledMMAINS4_8MMA_AtomIJNS4_4SM904GMMA29MMA_64x64x8_F32TF32TF32_SS_TNILNSP_7ScaleInE1ELSR_1EEEEEENS4_6LayoutINS5_IJSC_SB_SB_EEENS5_IJSB_NSA_ILi0EEESW_EEEEENS5_IJNS4_10UnderscoreESZ_SZ_EEEEENS4_23SM90_TMA_LOAD_MULTICASTENS4_14ComposedLayoutINS4_7SwizzleILi3ELi4ELi3EEENS4_18smem_ptr_flag_bitsILi32EEENSU_INS5_IJNSA_ILi8EEESI_EEENS5_IJSI_SB_EEEEEEEvNS4_8identityENS4_13SM90_TMA_LOADES1C_vS1D_EENS_8epilogue10collective6detail29Sm90TmaWarpSpecializedAdapterINS1H_15DefaultEpilogueISK_SL_SL_NS1G_6thread17LinearCombinationISK_Li1EffLNS1L_9ScaleType4KindE0ELNS_15FloatRoundStyleE2ESK_EENS1_15EpilogueDefaultEEEEEvvEEEEvNT_6ParamsE,"aw",@nobits
	.sectionflags	@""
	.align	16
	.zero		1024


//--------------------- .nv.shared.reserved.0     --------------------------
	.section	.nv.shared.reserved.0,"aw",@nobits
	.weak		__nv_reservedSMEM_offset_0_alias
	.size		__nv_reservedSMEM_offset_0_alias, 0, 0
	.other		__nv_reservedSMEM_offset_0_alias,@"STO_CUDA_RESERVED_SHARED STV_DEFAULT"
__nv_reservedSMEM_offset_0_alias:
	.zero		0


//--------------------- .nv.global                --------------------------
	.section	.nv.global,"aw",@nobits
.nv.global:
	.type		_ZN39_INTERNAL_fbd2d8e0_4_k_cu_54607fc8_57804cute1_E,@object
	.size		_ZN39_INTERNAL_fbd2d8e0_4_k_cu_54607fc8_57804cute1_E,(_ZN39_INTERNAL_fbd2d8e0_4_k_cu_54607fc8_57804cuda3std3__45__cpo6cbeginE - _ZN39_INTERNAL_fbd2d8e0_4_k_cu_54607fc8_57804cute1_E)
_ZN39_INTERNAL_fbd2d8e0_4_k_cu_54607fc8_57804cute1_E:
	.zero		1
	.type		_ZN39_INTERNAL_fbd2d8e0_4_k_cu_54607fc8_57804cuda3std3__45__cpo6cbeginE,@object
	.size		_ZN39_INTERNAL_fbd2d8e0_4_k_cu_54607fc8_57804cuda3std3__45__cpo6cbeginE,(_ZN39_INTERNAL_fbd2d8e0_4_k_cu_54607fc8_57804cuda3std3__48in_placeE - _ZN39_INTERNAL_fbd2d8e0_4_k_cu_54607fc8_57804cuda3std3__45__cpo6cbeginE)
_ZN39_INTERNAL_fbd2d8e0_4_k_cu_54607fc8_57804cuda3std3__45__cpo6cbeginE:
	.zero		1
	.type		_ZN39_INTERNAL_fbd2d8e0_4_k_cu_54607fc8_57804cuda3std3__48in_placeE,@object
	.size		_ZN39_INTERNAL_fbd2d8e0_4_k_cu_54607fc8_57804cuda3std3__48in_placeE,(_ZN39_INTERNAL_fbd2d8e0_4_k_cu_54607fc8_57804cuda3std6ranges3__45__cpo9iter_moveE - _ZN39_INTERNAL_fbd2d8e0_4_k_cu_54607fc8_57804cuda3std3__48in_placeE)
_ZN39_INTERNAL_fbd2d8e0_4_k_cu_54607fc8_57804cuda3std3__48in_placeE:
	.zero		1
	.type		_ZN39_INTERNAL_fbd2d8e0_4_k_cu_54607fc8_57804cuda3std6ranges3__45__cpo9iter_moveE,@object
	.size		_ZN39_INTERNAL_fbd2d8e0_4_k_cu_54607fc8_57804cuda3std6ranges3__45__cpo9iter_moveE,(_ZN39_INTERNAL_fbd2d8e0_4_k_cu_54607fc8_57804cuda3std3__45__cpo5beginE - _ZN39_INTERNAL_fbd2d8e0_4_k_cu_54607fc8_57804cuda3std6ranges3__45__cpo9iter_moveE)
_ZN39_INTERNAL_fbd2d8e0_4_k_cu_54607fc8_57804cuda3std6ranges3__45__cpo9iter_moveE:
	.zero		1
	.type		_ZN39_INTERNAL_fbd2d8e0_4_k_cu_54607fc8_57804cuda3std3__45__cpo5beginE,@object
	.size		_ZN39_INTERNAL_fbd2d8e0_4_k_cu_54607fc8_57804cuda3std3__45__cpo5beginE,(_ZN39_INTERNAL_fbd2d8e0_4_k_cu_54607fc8_57804cuda3std3__441_GLOBAL__N__fbd2d8e0_4_k_cu_54607fc8_57806ignoreE - _ZN39_INTERNAL_fbd2d8e0_4_k_cu_54607fc8_57804cuda3std3__45__cpo5beginE)
_ZN39_INTERNAL_fbd2d8e0_4_k_cu_54607fc8_57804cuda3std3__45__cpo5beginE:
	.zero		1
	.type		_ZN39_INTERNAL_fbd2d8e0_4_k_cu_54607fc8_57804cuda3std3__441_GLOBAL__N__fbd2d8e0_4_k_cu_54607fc8_57806ignoreE,@object
	.size		_ZN39_INTERNAL_fbd2d8e0_4_k_cu_54607fc8_57804cuda3std3__441_GLOBAL__N__fbd2d8e0_4_k_cu_54607fc8_57806ignoreE,(_ZN39_INTERNAL_fbd2d8e0_4_k_cu_54607fc8_57804cute7productE - _ZN39_INTERNAL_fbd2d8e0_4_k_cu_54607fc8_57804cuda3std3__441_GLOBAL__N__fbd2d8e0_4_k_cu_54607fc8_57806ignoreE)
_ZN39_INTERNAL_fbd2d8e0_4_k_cu_54607fc8_57804cuda3std3__441_GLOBAL__N__fbd2d8e0_4_k_cu_54607fc8_57806ignoreE:
	.zero		1
	.type		_ZN39_INTERNAL_fbd2d8e0_4_k_cu_54607fc8_57804cute7productE,@object
	.size		_ZN39_INTERNAL_fbd2d8e0_4_k_cu_54607fc8_57804cute7productE,(_ZN39_INTERNAL_fbd2d8e0_4_k_cu_54607fc8_57804cuda3std3__45__cpo3endE - _ZN39_INTERNAL_fbd2d8e0_4_k_cu_54607fc8_57804cute7productE)
_ZN39_INTERNAL_fbd2d8e0_4_k_cu_54607fc8_57804cute7productE:
	.zero		1
	.type		_ZN39_INTERNAL_fbd2d8e0_4_k_cu_54607fc8_57804cuda3std3__45__cpo3endE,@object
	.size		_ZN39_INTERNAL_fbd2d8e0_4_k_cu_54607fc8_57804cuda3std3__45__cpo3endE,(_ZN39_INTERNAL_fbd2d8e0_4_k_cu_54607fc8_57804cuda3std3__419piecewise_constructE - _ZN39_INTERNAL_fbd2d8e0_4_k_cu_54607fc8_57804cuda3std3__45__cpo3endE)
_ZN39_INTERNAL_fbd2d8e0_4_k_cu_54607fc8_57804cuda3std3__45__cpo3endE:
	.zero		1
	.type		_ZN39_INTERNAL_fbd2d8e0_4_k_cu_54607fc8_57804cuda3std3__419piecewise_constructE,@object
	.size		_ZN39_INTERNAL_fbd2d8e0_4_k_cu_54607fc8_57804cuda3std3__419piecewise_constructE,(_ZN39_INTERNAL_fbd2d8e0_4_k_cu_54607fc8_57804cuda3std3__45__cpo4cendE - _ZN39_INTERNAL_fbd2d8e0_4_k_cu_54607fc8_57804cuda3std3__419piecewise_constructE)
_ZN39_INTERNAL_fbd2d8e0_4_k_cu_54607fc8_57804cuda3std3__419piecewise_constructE:
	.zero		1
	.type		_ZN39_INTERNAL_fbd2d8e0_4_k_cu_54607fc8_57804cuda3std3__45__cpo4cendE,@object
	.size		_ZN39_INTERNAL_fbd2d8e0_4_k_cu_54607fc8_57804cuda3std3__45__cpo4cendE,(_ZN39_INTERNAL_fbd2d8e0_4_k_cu_54607fc8_57804cuda3std6ranges3__45__cpo4swapE - _ZN39_INTERNAL_fbd2d8e0_4_k_cu_54607fc8_57804cuda3std3__45__cpo4cendE)
_ZN39_INTERNAL_fbd2d8e0_4_k_cu_54607fc8_57804cuda3std3__45__cpo4cendE:
	.zero		1
	.type		_ZN39_INTERNAL_fbd2d8e0_4_k_cu_54607fc8_57804cuda3std6ranges3__45__cpo4swapE,@object
	.size		_ZN39_INTERNAL_fbd2d8e0_4_k_cu_54607fc8_57804cuda3std6ranges3__45__cpo4swapE,(.L_8 - _ZN39_INTERNAL_fbd2d8e0_4_k_cu_54607fc8_57804cuda3std6ranges3__45__cpo4swapE)
_ZN39_INTERNAL_fbd2d8e0_4_k_cu_54607fc8_57804cuda3std6ranges3__45__cpo4swapE:
	.zero		1
.L_8:


//--------------------- .nv.constant0._ZN7cutlass13device_kernelINS_4gemm6kernel13GemmUniversalIN4cute5tupleIJiiiiEEENS1_10collective13CollectiveMmaINS1_34MainloopSm90TmaGmmaWarpSpecializedILi5ENS5_IJNS4_1CILi1EEENSA_ILi2EEESB_EEENS1_35KernelTmaWarpSpecializedCooperativeEEENS5_IJNSA_ILi256EEENSA_ILi64EEENSA_ILi32EEEEEENS_10tfloat32_tENS5_IJlSB_lEEESK_SL_NS4_8TiledMMAINS4_8MMA_AtomIJNS4_4SM904GMMA29MMA_64x64x8_F32TF32TF32_SS_TNILNSP_7ScaleInE1ELSR_1EEEEEENS4_6LayoutINS5_IJSC_SB_SB_EEENS5_IJSB_NSA_ILi0EEESW_EEEEENS5_IJNS4_10UnderscoreESZ_SZ_EEEEENS4_23SM90_TMA_LOAD_MULTICASTENS4_14ComposedLayoutINS4_7SwizzleILi3ELi4ELi3EEENS4_18smem_ptr_flag_bitsILi32EEENSU_INS5_IJNSA_ILi8EEESI_EEENS5_IJSI_SB_EEEEEEEvNS4_8identityENS4_13SM90_TMA_LOADES1C_vS1D_EENS_8epilogue10collective6detail29Sm90TmaWarpSpecializedAdapterINS1H_15DefaultEpilogueISK_SL_SL_NS1G_6thread17LinearCombinationISK_Li1EffLNS1L_9ScaleType4KindE0ELNS_15FloatRoundStyleE2ESK_EENS1_15EpilogueDefaultEEEEEvvEEEEvNT_6ParamsE --------------------------
	.section	.nv.constant0._ZN7cutlass13device_kernelINS_4gemm6kernel13GemmUniversalIN4cute5tupleIJiiiiEEENS1_10collective13CollectiveMmaINS1_34MainloopSm90TmaGmmaWarpSpecializedILi5ENS5_IJNS4_1CILi1EEENSA_ILi2EEESB_EEENS1_35KernelTmaWarpSpecializedCooperativeEEENS5_IJNSA_ILi256EEENSA_ILi64EEENSA_ILi32EEEEEENS_10tfloat32_tENS5_IJlSB_lEEESK_SL_NS4_8TiledMMAINS4_8MMA_AtomIJNS4_4SM904GMMA29MMA_64x64x8_F32TF32TF32_SS_TNILNSP_7ScaleInE1ELSR_1EEEEEENS4_6LayoutINS5_IJSC_SB_SB_EEENS5_IJSB_NSA_ILi0EEESW_EEEEENS5_IJNS4_10UnderscoreESZ_SZ_EEEEENS4_23SM90_TMA_LOAD_MULTICASTENS4_14ComposedLayoutINS4_7SwizzleILi3ELi4ELi3EEENS4_18smem_ptr_flag_bitsILi32EEENSU_INS5_IJNSA_ILi8EEESI_EEENS5_IJSI_SB_EEEEEEEvNS4_8identityENS4_13SM90_TMA_LOADES1C_vS1D_EENS_8epilogue10collective6detail29Sm90TmaWarpSpecializedAdapterINS1H_15DefaultEpilogueISK_SL_SL_NS1G_6thread17LinearCombinationISK_Li1EffLNS1L_9ScaleType4KindE0ELNS_15FloatRoundStyleE2ESK_EENS1_15EpilogueDefaultEEEEEvvEEEEvNT_6ParamsE,"a",@progbits
	.sectionflags	@""
	.align	4
.nv.constant0._ZN7cutlass13device_kernelINS_4gemm6kernel13GemmUniversalIN4cute5tupleIJiiiiEEENS1_10collective13CollectiveMmaINS1_34MainloopSm90TmaGmmaWarpSpecializedILi5ENS5_IJNS4_1CILi1EEENSA_ILi2EEESB_EEENS1_35KernelTmaWarpSpecializedCooperativeEEENS5_IJNSA_ILi256EEENSA_ILi64EEENSA_ILi32EEEEEENS_10tfloat32_tENS5_IJlSB_lEEESK_SL_NS4_8TiledMMAINS4_8MMA_AtomIJNS4_4SM904GMMA29MMA_64x64x8_F32TF32TF32_SS_TNILNSP_7ScaleInE1ELSR_1EEEEEENS4_6LayoutINS5_IJSC_SB_SB_EEENS5_IJSB_NSA_ILi0EEESW_EEEEENS5_IJNS4_10UnderscoreESZ_SZ_EEEEENS4_23SM90_TMA_LOAD_MULTICASTENS4_14ComposedLayoutINS4_7SwizzleILi3ELi4ELi3EEENS4_18smem_ptr_flag_bitsILi32EEENSU_INS5_IJNSA_ILi8EEESI_EEENS5_IJSI_SB_EEEEEEEvNS4_8identityENS4_13SM90_TMA_LOADES1C_vS1D_EENS_8epilogue10collective6detail29Sm90TmaWarpSpecializedAdapterINS1H_15DefaultEpilogueISK_SL_SL_NS1G_6thread17LinearCombinationISK_Li1EffLNS1L_9ScaleType4KindE0ELNS_15FloatRoundStyleE2ESK_EENS1_15EpilogueDefaultEEEEEvvEEEEvNT_6ParamsE:
	.zero		1664


//--------------------- SYMBOLS --------------------------

	.type		.nv.reservedSmem.offset0,@object
	.size		.nv.reservedSmem.offset0,0x4
	.type		__assertfail,@function
